//
// Generated by NVIDIA NVVM Compiler
//
// Compiler Build ID: CL-36424714
// Cuda compilation tools, release 13.0, V13.0.88
// Based on NVVM 20.0.0
//

.version 9.0
.target sm_100
.address_size 64

	// .globl	_Z8cuadradoPdS_
.func  (.param .align 16 .b8 func_retval0[16]) __internal_trig_reduction_slowpathd
(
	.param .b64 __internal_trig_reduction_slowpathd_param_0
)
;
.func  (.param .b64 func_retval0) __internal_accurate_pow
(
	.param .b64 __internal_accurate_pow_param_0
)
;
.global .align 4 .b8 __cudart_i2opi_f[24] = {65, 144, 67, 60, 153, 149, 98, 219, 192, 221, 52, 245, 209, 87, 39, 252, 41, 21, 68, 78, 110, 131, 249, 162};
.global .align 8 .b8 __cudart_i2opi_d[144] = {8, 93, 141, 31, 177, 95, 251, 107, 234, 146, 82, 138, 247, 57, 7, 61, 123, 241, 229, 235, 199, 186, 39, 117, 45, 234, 95, 158, 102, 63, 70, 79, 183, 9, 203, 39, 207, 126, 54, 109, 31, 109, 10, 90, 139, 17, 47, 239, 15, 152, 5, 222, 255, 151, 248, 31, 59, 40, 249, 189, 139, 95, 132, 156, 244, 57, 83, 131, 57, 214, 145, 57, 65, 126, 95, 180, 38, 112, 156, 233, 132, 68, 187, 46, 245, 53, 130, 232, 62, 167, 41, 177, 28, 235, 29, 254, 28, 146, 209, 9, 234, 46, 73, 6, 224, 210, 77, 66, 58, 110, 36, 183, 97, 197, 187, 222, 171, 99, 81, 254, 65, 144, 67, 60, 153, 149, 98, 219, 192, 221, 52, 245, 209, 87, 39, 252, 41, 21, 68, 78, 110, 131, 249, 162};
.global .align 16 .b8 __cudart_sin_cos_coeffs[128] = {70, 210, 176, 44, 241, 229, 90, 190, 146, 227, 172, 105, 227, 29, 199, 62, 161, 98, 219, 25, 160, 1, 42, 191, 24, 8, 17, 17, 17, 17, 129, 63, 84, 85, 85, 85, 85, 85, 197, 191, 0, 0, 0, 0, 0, 0, 0, 0, 0, 0, 0, 0, 0, 0, 0, 0, 100, 129, 253, 32, 131, 255, 168, 189, 40, 133, 239, 193, 167, 238, 33, 62, 217, 230, 6, 142, 79, 126, 146, 190, 233, 188, 221, 25, 160, 1, 250, 62, 71, 93, 193, 22, 108, 193, 86, 191, 81, 85, 85, 85, 85, 85, 165, 63, 0, 0, 0, 0, 0, 0, 224, 191, 0, 0, 0, 0, 0, 0, 240, 63};

.visible .entry _Z8cuadradoPdS_(
	.param .u64 .ptr .align 1 _Z8cuadradoPdS__param_0,
	.param .u64 .ptr .align 1 _Z8cuadradoPdS__param_1
)
{
	.reg .pred 	%p<2>;
	.reg .b32 	%r<5>;
	.reg .b64 	%rd<8>;
	.reg .b64 	%fd<3>;

	ld.param.u64 	%rd1, [_Z8cuadradoPdS__param_0];
	ld.param.u64 	%rd2, [_Z8cuadradoPdS__param_1];
	mov.u32 	%r2, %ctaid.x;
	mov.u32 	%r3, %ntid.x;
	mov.u32 	%r4, %tid.x;
	mad.lo.s32 	%r1, %r2, %r3, %r4;
	setp.gt.s32 	%p1, %r1, 8388607;
	@%p1 bra 	$L__BB0_2;
	cvta.to.global.u64 	%rd3, %rd1;
	cvta.to.global.u64 	%rd4, %rd2;
	mul.wide.s32 	%rd5, %r1, 8;
	add.s64 	%rd6, %rd3, %rd5;
	ld.global.f64 	%fd1, [%rd6];
	mul.f64 	%fd2, %fd1, %fd1;
	add.s64 	%rd7, %rd4, %rd5;
	st.global.f64 	[%rd7], %fd2;
$L__BB0_2:
	ret;

}
	// .globl	_Z11operacionesPdS_
.visible .entry _Z11operacionesPdS_(
	.param .u64 .ptr .align 1 _Z11operacionesPdS__param_0,
	.param .u64 .ptr .align 1 _Z11operacionesPdS__param_1
)
{
	.local .align 4 .b8 	__local_depot1[28];
	.reg .b64 	%SP;
	.reg .b64 	%SPL;
	.reg .pred 	%p<23>;
	.reg .b32 	%r<62>;
	.reg .b32 	%f<28>;
	.reg .b64 	%rd<29>;
	.reg .b64 	%fd<24>;

	mov.u64 	%SPL, __local_depot1;
	ld.param.u64 	%rd9, [_Z11operacionesPdS__param_0];
	ld.param.u64 	%rd10, [_Z11operacionesPdS__param_1];
	add.u64 	%rd1, %SPL, 0;
	mov.u32 	%r19, %ctaid.x;
	mov.u32 	%r20, %ntid.x;
	mov.u32 	%r21, %tid.x;
	mad.lo.s32 	%r1, %r19, %r20, %r21;
	setp.gt.s32 	%p1, %r1, 8388607;
	@%p1 bra 	$L__BB1_17;
	cvta.to.global.u64 	%rd12, %rd9;
	mul.wide.s32 	%rd13, %r1, 8;
	add.s64 	%rd14, %rd12, %rd13;
	ld.global.f64 	%fd9, [%rd14];
	mul.f64 	%fd10, %fd9, %fd9;
	div.rn.f64 	%fd1, %fd10, %fd9;
	{
	.reg .b32 %temp; 
	mov.b64 	{%temp, %r2}, %fd1;
	}
	mov.f64 	%fd11, 0d4000000000000000;
	{
	.reg .b32 %temp; 
	mov.b64 	{%temp, %r22}, %fd11;
	}
	and.b32  	%r4, %r22, 2146435072;
	setp.eq.s32 	%p2, %r4, 1062207488;
	abs.f64 	%fd2, %fd1;
	{ // callseq 0, 0
	.param .b64 param0;
	st.param.f64 	[param0], %fd2;
	.param .b64 retval0;
	call.uni (retval0), 
	__internal_accurate_pow, 
	(
	param0
	);
	ld.param.f64 	%fd12, [retval0];
	} // callseq 0
	setp.lt.s32 	%p3, %r2, 0;
	neg.f64 	%fd14, %fd12;
	selp.f64 	%fd15, %fd14, %fd12, %p2;
	selp.f64 	%fd23, %fd15, %fd12, %p3;
	setp.neu.f64 	%p4, %fd1, 0d0000000000000000;
	@%p4 bra 	$L__BB1_3;
	setp.eq.s32 	%p5, %r4, 1062207488;
	selp.b32 	%r23, %r2, 0, %p5;
	setp.lt.s32 	%p6, %r22, 0;
	or.b32  	%r24, %r23, 2146435072;
	selp.b32 	%r25, %r24, %r23, %p6;
	mov.b32 	%r26, 0;
	mov.b64 	%fd23, {%r26, %r25};
$L__BB1_3:
	add.f64 	%fd16, %fd1, 0d4000000000000000;
	{
	.reg .b32 %temp; 
	mov.b64 	{%temp, %r27}, %fd16;
	}
	and.b32  	%r28, %r27, 2146435072;
	setp.ne.s32 	%p7, %r28, 2146435072;
	@%p7 bra 	$L__BB1_8;
	setp.num.f64 	%p8, %fd1, %fd1;
	@%p8 bra 	$L__BB1_6;
	mov.f64 	%fd17, 0d4000000000000000;
	add.rn.f64 	%fd23, %fd1, %fd17;
	bra.uni 	$L__BB1_8;
$L__BB1_6:
	setp.neu.f64 	%p9, %fd2, 0d7FF0000000000000;
	@%p9 bra 	$L__BB1_8;
	setp.lt.s32 	%p10, %r2, 0;
	setp.eq.s32 	%p11, %r4, 1062207488;
	setp.lt.s32 	%p12, %r22, 0;
	selp.b32 	%r30, 0, 2146435072, %p12;
	and.b32  	%r31, %r22, 2147483647;
	setp.ne.s32 	%p13, %r31, 1071644672;
	or.b32  	%r32, %r30, -2147483648;
	selp.b32 	%r33, %r32, %r30, %p13;
	selp.b32 	%r34, %r33, %r30, %p11;
	selp.b32 	%r35, %r34, %r30, %p10;
	mov.b32 	%r36, 0;
	mov.b64 	%fd23, {%r36, %r35};
$L__BB1_8:
	setp.eq.f64 	%p14, %fd1, 0d3FF0000000000000;
	selp.f64 	%fd18, 0d3FF0000000000000, %fd23, %p14;
	cvt.rn.f32.f64 	%f1, %fd18;
	mul.f32 	%f7, %f1, 0f3F22F983;
	cvt.rni.s32.f32 	%r61, %f7;
	cvt.rn.f32.s32 	%f8, %r61;
	fma.rn.f32 	%f9, %f8, 0fBFC90FDA, %f1;
	fma.rn.f32 	%f10, %f8, 0fB3A22168, %f9;
	fma.rn.f32 	%f27, %f8, 0fA7C234C5, %f10;
	abs.f32 	%f3, %f1;
	setp.ltu.f32 	%p15, %f3, 0f47CE4780;
	@%p15 bra 	$L__BB1_16;
	setp.neu.f32 	%p16, %f3, 0f7F800000;
	@%p16 bra 	$L__BB1_11;
	mov.f32 	%f13, 0f00000000;
	mul.rn.f32 	%f27, %f1, %f13;
	mov.b32 	%r61, 0;
	bra.uni 	$L__BB1_16;
$L__BB1_11:
	mov.b32 	%r6, %f1;
	shl.b32 	%r38, %r6, 8;
	or.b32  	%r7, %r38, -2147483648;
	mov.b64 	%rd28, 0;
	mov.b32 	%r58, 0;
	mov.u64 	%rd26, __cudart_i2opi_f;
	mov.u64 	%rd27, %rd1;
$L__BB1_12:
	.pragma "nounroll";
	ld.global.nc.u32 	%r39, [%rd26];
	mad.wide.u32 	%rd17, %r39, %r7, %rd28;
	shr.u64 	%rd28, %rd17, 32;
	st.local.u32 	[%rd27], %rd17;
	add.s32 	%r58, %r58, 1;
	add.s64 	%rd27, %rd27, 4;
	add.s64 	%rd26, %rd26, 4;
	setp.ne.s32 	%p17, %r58, 6;
	@%p17 bra 	$L__BB1_12;
	shr.u32 	%r40, %r6, 23;
	st.local.u32 	[%rd1+24], %rd28;
	and.b32  	%r10, %r40, 31;
	and.b32  	%r41, %r40, 224;
	add.s32 	%r42, %r41, -128;
	shr.u32 	%r43, %r42, 5;
	mul.wide.u32 	%rd18, %r43, 4;
	sub.s64 	%rd8, %rd1, %rd18;
	ld.local.u32 	%r59, [%rd8+24];
	ld.local.u32 	%r60, [%rd8+20];
	setp.eq.s32 	%p18, %r10, 0;
	@%p18 bra 	$L__BB1_15;
	shf.l.wrap.b32 	%r59, %r60, %r59, %r10;
	ld.local.u32 	%r44, [%rd8+16];
	shf.l.wrap.b32 	%r60, %r44, %r60, %r10;
$L__BB1_15:
	shr.u32 	%r45, %r59, 30;
	shf.l.wrap.b32 	%r46, %r60, %r59, 2;
	shl.b32 	%r47, %r60, 2;
	shr.u32 	%r48, %r46, 31;
	add.s32 	%r49, %r48, %r45;
	neg.s32 	%r50, %r49;
	setp.lt.s32 	%p19, %r6, 0;
	selp.b32 	%r61, %r50, %r49, %p19;
	xor.b32  	%r51, %r46, %r6;
	shr.s32 	%r52, %r46, 31;
	xor.b32  	%r53, %r52, %r46;
	xor.b32  	%r54, %r52, %r47;
	cvt.u64.u32 	%rd19, %r53;
	shl.b64 	%rd20, %rd19, 32;
	cvt.u64.u32 	%rd21, %r54;
	or.b64  	%rd22, %rd20, %rd21;
	cvt.rn.f64.s64 	%fd19, %rd22;
	mul.f64 	%fd20, %fd19, 0d3BF921FB54442D19;
	cvt.rn.f32.f64 	%f11, %fd20;
	neg.f32 	%f12, %f11;
	setp.lt.s32 	%p20, %r51, 0;
	selp.f32 	%f27, %f12, %f11, %p20;
$L__BB1_16:
	mul.rn.f32 	%f14, %f27, %f27;
	and.b32  	%r56, %r61, 1;
	setp.eq.b32 	%p21, %r56, 1;
	selp.f32 	%f15, 0f3F800000, %f27, %p21;
	fma.rn.f32 	%f16, %f14, %f15, 0f00000000;
	fma.rn.f32 	%f17, %f14, 0f37CBAC00, 0fBAB607ED;
	selp.f32 	%f18, %f17, 0fB94D4153, %p21;
	selp.f32 	%f19, 0f3D2AAABB, 0f3C0885E4, %p21;
	fma.rn.f32 	%f20, %f18, %f14, %f19;
	selp.f32 	%f21, 0fBEFFFFFF, 0fBE2AAAA8, %p21;
	fma.rn.f32 	%f22, %f20, %f14, %f21;
	fma.rn.f32 	%f23, %f22, %f16, %f15;
	and.b32  	%r57, %r61, 2;
	setp.eq.s32 	%p22, %r57, 0;
	mov.f32 	%f24, 0f00000000;
	sub.f32 	%f25, %f24, %f23;
	selp.f32 	%f26, %f23, %f25, %p22;
	cvt.f64.f32 	%fd21, %f26;
	cvta.to.global.u64 	%rd23, %rd10;
	add.s64 	%rd25, %rd23, %rd13;
	st.global.f64 	[%rd25], %fd21;
$L__BB1_17:
	ret;

}
	// .globl	_Z37operaciones_no_coalescido_divergenciaPdS_
.visible .entry _Z37operaciones_no_coalescido_divergenciaPdS_(
	.param .u64 .ptr .align 1 _Z37operaciones_no_coalescido_divergenciaPdS__param_0,
	.param .u64 .ptr .align 1 _Z37operaciones_no_coalescido_divergenciaPdS__param_1
)
{
	.reg .pred 	%p<29>;
	.reg .b32 	%r<63>;
	.reg .b64 	%rd<21>;
	.reg .b64 	%fd<123>;

	ld.param.u64 	%rd1, [_Z37operaciones_no_coalescido_divergenciaPdS__param_0];
	ld.param.u64 	%rd2, [_Z37operaciones_no_coalescido_divergenciaPdS__param_1];
	mov.u32 	%r18, %ctaid.x;
	mov.u32 	%r19, %ntid.x;
	mov.u32 	%r20, %tid.x;
	mad.lo.s32 	%r1, %r18, %r19, %r20;
	setp.gt.s32 	%p1, %r1, 8388607;
	@%p1 bra 	$L__BB2_26;
	cvta.to.global.u64 	%rd3, %rd1;
	shl.b32 	%r21, %r1, 1;
	shr.s32 	%r22, %r21, 31;
	shr.u32 	%r23, %r22, 9;
	add.s32 	%r24, %r21, %r23;
	and.b32  	%r25, %r24, -8388608;
	sub.s32 	%r26, %r21, %r25;
	mul.wide.s32 	%rd4, %r26, 8;
	add.s64 	%rd5, %rd3, %rd4;
	ld.global.f64 	%fd31, [%rd5];
	div.rn.f64 	%fd1, %fd31, 0d4059000000000000;
	and.b32  	%r27, %r1, 1;
	setp.eq.b32 	%p2, %r27, 1;
	not.pred 	%p3, %p2;
	@%p3 bra 	$L__BB2_3;
	sqrt.rn.f64 	%fd117, %fd1;
	bra.uni 	$L__BB2_9;
$L__BB2_3:
	abs.f64 	%fd3, %fd1;
	setp.neu.f64 	%p4, %fd3, 0d7FF0000000000000;
	@%p4 bra 	$L__BB2_5;
	mov.f64 	%fd37, 0d0000000000000000;
	mul.rn.f64 	%fd116, %fd1, %fd37;
	mov.b32 	%r59, 1;
	bra.uni 	$L__BB2_8;
$L__BB2_5:
	mul.f64 	%fd32, %fd1, 0d3FE45F306DC9C883;
	cvt.rni.s32.f64 	%r58, %fd32;
	cvt.rn.f64.s32 	%fd33, %r58;
	fma.rn.f64 	%fd34, %fd33, 0dBFF921FB54442D18, %fd1;
	fma.rn.f64 	%fd35, %fd33, 0dBC91A62633145C00, %fd34;
	fma.rn.f64 	%fd116, %fd33, 0dB97B839A252049C0, %fd35;
	setp.ltu.f64 	%p5, %fd3, 0d41E0000000000000;
	@%p5 bra 	$L__BB2_7;
	{ // callseq 1, 0
	.param .b64 param0;
	st.param.f64 	[param0], %fd1;
	.param .align 16 .b8 retval0[16];
	call.uni (retval0), 
	__internal_trig_reduction_slowpathd, 
	(
	param0
	);
	ld.param.f64 	%fd116, [retval0];
	ld.param.b32 	%r58, [retval0+8];
	} // callseq 1
$L__BB2_7:
	add.s32 	%r59, %r58, 1;
$L__BB2_8:
	shl.b32 	%r30, %r59, 6;
	cvt.u64.u32 	%rd6, %r30;
	and.b64  	%rd7, %rd6, 64;
	mov.u64 	%rd8, __cudart_sin_cos_coeffs;
	add.s64 	%rd9, %rd8, %rd7;
	mul.rn.f64 	%fd38, %fd116, %fd116;
	and.b32  	%r31, %r59, 1;
	setp.eq.b32 	%p6, %r31, 1;
	selp.f64 	%fd39, 0dBDA8FF8320FD8164, 0d3DE5DB65F9785EBA, %p6;
	ld.global.nc.v2.f64 	{%fd40, %fd41}, [%rd9];
	fma.rn.f64 	%fd42, %fd39, %fd38, %fd40;
	fma.rn.f64 	%fd43, %fd42, %fd38, %fd41;
	ld.global.nc.v2.f64 	{%fd44, %fd45}, [%rd9+16];
	fma.rn.f64 	%fd46, %fd43, %fd38, %fd44;
	fma.rn.f64 	%fd47, %fd46, %fd38, %fd45;
	ld.global.nc.v2.f64 	{%fd48, %fd49}, [%rd9+32];
	fma.rn.f64 	%fd50, %fd47, %fd38, %fd48;
	fma.rn.f64 	%fd51, %fd50, %fd38, %fd49;
	fma.rn.f64 	%fd52, %fd51, %fd116, %fd116;
	fma.rn.f64 	%fd53, %fd51, %fd38, 0d3FF0000000000000;
	selp.f64 	%fd54, %fd53, %fd52, %p6;
	and.b32  	%r32, %r59, 2;
	setp.eq.s32 	%p7, %r32, 0;
	mov.f64 	%fd55, 0d0000000000000000;
	sub.f64 	%fd56, %fd55, %fd54;
	selp.f64 	%fd117, %fd54, %fd56, %p7;
$L__BB2_9:
	abs.f64 	%fd11, %fd117;
	setp.neu.f64 	%p8, %fd11, 0d7FF0000000000000;
	@%p8 bra 	$L__BB2_11;
	mov.f64 	%fd62, 0d0000000000000000;
	mul.rn.f64 	%fd118, %fd117, %fd62;
	mov.b32 	%r60, 0;
	bra.uni 	$L__BB2_13;
$L__BB2_11:
	mul.f64 	%fd57, %fd117, 0d3FE45F306DC9C883;
	cvt.rni.s32.f64 	%r60, %fd57;
	cvt.rn.f64.s32 	%fd58, %r60;
	fma.rn.f64 	%fd59, %fd58, 0dBFF921FB54442D18, %fd117;
	fma.rn.f64 	%fd60, %fd58, 0dBC91A62633145C00, %fd59;
	fma.rn.f64 	%fd118, %fd58, 0dB97B839A252049C0, %fd60;
	setp.ltu.f64 	%p9, %fd11, 0d41E0000000000000;
	@%p9 bra 	$L__BB2_13;
	{ // callseq 2, 0
	.param .b64 param0;
	st.param.f64 	[param0], %fd117;
	.param .align 16 .b8 retval0[16];
	call.uni (retval0), 
	__internal_trig_reduction_slowpathd, 
	(
	param0
	);
	ld.param.f64 	%fd118, [retval0];
	ld.param.b32 	%r60, [retval0+8];
	} // callseq 2
$L__BB2_13:
	shl.b32 	%r35, %r60, 6;
	cvt.u64.u32 	%rd10, %r35;
	and.b64  	%rd11, %rd10, 64;
	mov.u64 	%rd12, __cudart_sin_cos_coeffs;
	add.s64 	%rd13, %rd12, %rd11;
	mul.rn.f64 	%fd63, %fd118, %fd118;
	and.b32  	%r36, %r60, 1;
	setp.eq.b32 	%p10, %r36, 1;
	selp.f64 	%fd64, 0dBDA8FF8320FD8164, 0d3DE5DB65F9785EBA, %p10;
	ld.global.nc.v2.f64 	{%fd65, %fd66}, [%rd13];
	fma.rn.f64 	%fd67, %fd64, %fd63, %fd65;
	fma.rn.f64 	%fd68, %fd67, %fd63, %fd66;
	ld.global.nc.v2.f64 	{%fd69, %fd70}, [%rd13+16];
	fma.rn.f64 	%fd71, %fd68, %fd63, %fd69;
	fma.rn.f64 	%fd72, %fd71, %fd63, %fd70;
	ld.global.nc.v2.f64 	{%fd73, %fd74}, [%rd13+32];
	fma.rn.f64 	%fd75, %fd72, %fd63, %fd73;
	fma.rn.f64 	%fd76, %fd75, %fd63, %fd74;
	fma.rn.f64 	%fd77, %fd76, %fd118, %fd118;
	fma.rn.f64 	%fd78, %fd76, %fd63, 0d3FF0000000000000;
	selp.f64 	%fd79, %fd78, %fd77, %p10;
	and.b32  	%r37, %r60, 2;
	setp.eq.s32 	%p11, %r37, 0;
	mov.f64 	%fd80, 0d0000000000000000;
	sub.f64 	%fd81, %fd80, %fd79;
	selp.f64 	%fd16, %fd79, %fd81, %p11;
	{
	.reg .b32 %temp; 
	mov.b64 	{%temp, %r10}, %fd16;
	}
	mov.f64 	%fd82, 0d4000000000000000;
	{
	.reg .b32 %temp; 
	mov.b64 	{%temp, %r38}, %fd82;
	}
	and.b32  	%r12, %r38, 2146435072;
	setp.eq.s32 	%p12, %r12, 1062207488;
	abs.f64 	%fd17, %fd16;
	{ // callseq 3, 0
	.param .b64 param0;
	st.param.f64 	[param0], %fd17;
	.param .b64 retval0;
	call.uni (retval0), 
	__internal_accurate_pow, 
	(
	param0
	);
	ld.param.f64 	%fd83, [retval0];
	} // callseq 3
	setp.lt.s32 	%p13, %r10, 0;
	neg.f64 	%fd85, %fd83;
	selp.f64 	%fd86, %fd85, %fd83, %p12;
	selp.f64 	%fd120, %fd86, %fd83, %p13;
	setp.neu.f64 	%p14, %fd16, 0d0000000000000000;
	@%p14 bra 	$L__BB2_15;
	setp.eq.s32 	%p15, %r12, 1062207488;
	selp.b32 	%r39, %r10, 0, %p15;
	setp.lt.s32 	%p16, %r38, 0;
	or.b32  	%r40, %r39, 2146435072;
	selp.b32 	%r41, %r40, %r39, %p16;
	mov.b32 	%r42, 0;
	mov.b64 	%fd120, {%r42, %r41};
$L__BB2_15:
	add.f64 	%fd87, %fd16, 0d4000000000000000;
	{
	.reg .b32 %temp; 
	mov.b64 	{%temp, %r43}, %fd87;
	}
	and.b32  	%r44, %r43, 2146435072;
	setp.ne.s32 	%p17, %r44, 2146435072;
	@%p17 bra 	$L__BB2_20;
	setp.num.f64 	%p18, %fd16, %fd16;
	@%p18 bra 	$L__BB2_18;
	mov.f64 	%fd88, 0d4000000000000000;
	add.rn.f64 	%fd120, %fd16, %fd88;
	bra.uni 	$L__BB2_20;
$L__BB2_18:
	setp.neu.f64 	%p19, %fd17, 0d7FF0000000000000;
	@%p19 bra 	$L__BB2_20;
	setp.lt.s32 	%p20, %r10, 0;
	setp.eq.s32 	%p21, %r12, 1062207488;
	setp.lt.s32 	%p22, %r38, 0;
	selp.b32 	%r46, 0, 2146435072, %p22;
	and.b32  	%r47, %r38, 2147483647;
	setp.ne.s32 	%p23, %r47, 1071644672;
	or.b32  	%r48, %r46, -2147483648;
	selp.b32 	%r49, %r48, %r46, %p23;
	selp.b32 	%r50, %r49, %r46, %p21;
	selp.b32 	%r51, %r50, %r46, %p20;
	mov.b32 	%r52, 0;
	mov.b64 	%fd120, {%r52, %r51};
$L__BB2_20:
	setp.eq.f64 	%p24, %fd16, 0d3FF0000000000000;
	selp.f64 	%fd24, 0d3FF0000000000000, %fd120, %p24;
	abs.f64 	%fd25, %fd24;
	setp.neu.f64 	%p25, %fd25, 0d7FF0000000000000;
	@%p25 bra 	$L__BB2_22;
	mov.f64 	%fd94, 0d0000000000000000;
	mul.rn.f64 	%fd122, %fd24, %fd94;
	mov.b32 	%r62, 1;
	bra.uni 	$L__BB2_25;
$L__BB2_22:
	mul.f64 	%fd89, %fd24, 0d3FE45F306DC9C883;
	cvt.rni.s32.f64 	%r61, %fd89;
	cvt.rn.f64.s32 	%fd90, %r61;
	fma.rn.f64 	%fd91, %fd90, 0dBFF921FB54442D18, %fd24;
	fma.rn.f64 	%fd92, %fd90, 0dBC91A62633145C00, %fd91;
	fma.rn.f64 	%fd122, %fd90, 0dB97B839A252049C0, %fd92;
	setp.ltu.f64 	%p26, %fd25, 0d41E0000000000000;
	@%p26 bra 	$L__BB2_24;
	{ // callseq 4, 0
	.param .b64 param0;
	st.param.f64 	[param0], %fd24;
	.param .align 16 .b8 retval0[16];
	call.uni (retval0), 
	__internal_trig_reduction_slowpathd, 
	(
	param0
	);
	ld.param.f64 	%fd122, [retval0];
	ld.param.b32 	%r61, [retval0+8];
	} // callseq 4
$L__BB2_24:
	add.s32 	%r62, %r61, 1;
$L__BB2_25:
	shl.b32 	%r55, %r62, 6;
	cvt.u64.u32 	%rd14, %r55;
	and.b64  	%rd15, %rd14, 64;
	add.s64 	%rd17, %rd12, %rd15;
	mul.rn.f64 	%fd95, %fd122, %fd122;
	and.b32  	%r56, %r62, 1;
	setp.eq.b32 	%p27, %r56, 1;
	selp.f64 	%fd96, 0dBDA8FF8320FD8164, 0d3DE5DB65F9785EBA, %p27;
	ld.global.nc.v2.f64 	{%fd97, %fd98}, [%rd17];
	fma.rn.f64 	%fd99, %fd96, %fd95, %fd97;
	fma.rn.f64 	%fd100, %fd99, %fd95, %fd98;
	ld.global.nc.v2.f64 	{%fd101, %fd102}, [%rd17+16];
	fma.rn.f64 	%fd103, %fd100, %fd95, %fd101;
	fma.rn.f64 	%fd104, %fd103, %fd95, %fd102;
	ld.global.nc.v2.f64 	{%fd105, %fd106}, [%rd17+32];
	fma.rn.f64 	%fd107, %fd104, %fd95, %fd105;
	fma.rn.f64 	%fd108, %fd107, %fd95, %fd106;
	fma.rn.f64 	%fd109, %fd108, %fd122, %fd122;
	fma.rn.f64 	%fd110, %fd108, %fd95, 0d3FF0000000000000;
	selp.f64 	%fd111, %fd110, %fd109, %p27;
	and.b32  	%r57, %r62, 2;
	setp.eq.s32 	%p28, %r57, 0;
	mov.f64 	%fd112, 0d0000000000000000;
	sub.f64 	%fd113, %fd112, %fd111;
	selp.f64 	%fd114, %fd111, %fd113, %p28;
	cvta.to.global.u64 	%rd18, %rd2;
	mul.wide.s32 	%rd19, %r1, 8;
	add.s64 	%rd20, %rd18, %rd19;
	st.global.f64 	[%rd20], %fd114;
$L__BB2_26:
	ret;

}
	// .globl	_Z30operaciones_double_divergenciaPdS_
.visible .entry _Z30operaciones_double_divergenciaPdS_(
	.param .u64 .ptr .align 1 _Z30operaciones_double_divergenciaPdS__param_0,
	.param .u64 .ptr .align 1 _Z30operaciones_double_divergenciaPdS__param_1
)
{
	.reg .pred 	%p<29>;
	.reg .b32 	%r<57>;
	.reg .b32 	%f<2>;
	.reg .b64 	%rd<21>;
	.reg .b64 	%fd<124>;

	ld.param.u64 	%rd1, [_Z30operaciones_double_divergenciaPdS__param_0];
	ld.param.u64 	%rd2, [_Z30operaciones_double_divergenciaPdS__param_1];
	mov.u32 	%r18, %ctaid.x;
	mov.u32 	%r19, %ntid.x;
	mov.u32 	%r20, %tid.x;
	mad.lo.s32 	%r1, %r18, %r19, %r20;
	setp.gt.s32 	%p1, %r1, 8388607;
	@%p1 bra 	$L__BB3_26;
	cvta.to.global.u64 	%rd3, %rd1;
	mul.wide.s32 	%rd4, %r1, 8;
	add.s64 	%rd5, %rd3, %rd4;
	ld.global.f64 	%fd31, [%rd5];
	div.rn.f64 	%fd1, %fd31, 0d4059000000000000;
	and.b32  	%r21, %r1, 1;
	setp.eq.b32 	%p2, %r21, 1;
	not.pred 	%p3, %p2;
	@%p3 bra 	$L__BB3_3;
	sqrt.rn.f64 	%fd118, %fd1;
	bra.uni 	$L__BB3_9;
$L__BB3_3:
	abs.f64 	%fd3, %fd1;
	setp.neu.f64 	%p4, %fd3, 0d7FF0000000000000;
	@%p4 bra 	$L__BB3_5;
	mov.f64 	%fd37, 0d0000000000000000;
	mul.rn.f64 	%fd117, %fd1, %fd37;
	mov.b32 	%r53, 1;
	bra.uni 	$L__BB3_8;
$L__BB3_5:
	mul.f64 	%fd32, %fd1, 0d3FE45F306DC9C883;
	cvt.rni.s32.f64 	%r52, %fd32;
	cvt.rn.f64.s32 	%fd33, %r52;
	fma.rn.f64 	%fd34, %fd33, 0dBFF921FB54442D18, %fd1;
	fma.rn.f64 	%fd35, %fd33, 0dBC91A62633145C00, %fd34;
	fma.rn.f64 	%fd117, %fd33, 0dB97B839A252049C0, %fd35;
	setp.ltu.f64 	%p5, %fd3, 0d41E0000000000000;
	@%p5 bra 	$L__BB3_7;
	{ // callseq 5, 0
	.param .b64 param0;
	st.param.f64 	[param0], %fd1;
	.param .align 16 .b8 retval0[16];
	call.uni (retval0), 
	__internal_trig_reduction_slowpathd, 
	(
	param0
	);
	ld.param.f64 	%fd117, [retval0];
	ld.param.b32 	%r52, [retval0+8];
	} // callseq 5
$L__BB3_7:
	add.s32 	%r53, %r52, 1;
$L__BB3_8:
	shl.b32 	%r24, %r53, 6;
	cvt.u64.u32 	%rd6, %r24;
	and.b64  	%rd7, %rd6, 64;
	mov.u64 	%rd8, __cudart_sin_cos_coeffs;
	add.s64 	%rd9, %rd8, %rd7;
	mul.rn.f64 	%fd38, %fd117, %fd117;
	and.b32  	%r25, %r53, 1;
	setp.eq.b32 	%p6, %r25, 1;
	selp.f64 	%fd39, 0dBDA8FF8320FD8164, 0d3DE5DB65F9785EBA, %p6;
	ld.global.nc.v2.f64 	{%fd40, %fd41}, [%rd9];
	fma.rn.f64 	%fd42, %fd39, %fd38, %fd40;
	fma.rn.f64 	%fd43, %fd42, %fd38, %fd41;
	ld.global.nc.v2.f64 	{%fd44, %fd45}, [%rd9+16];
	fma.rn.f64 	%fd46, %fd43, %fd38, %fd44;
	fma.rn.f64 	%fd47, %fd46, %fd38, %fd45;
	ld.global.nc.v2.f64 	{%fd48, %fd49}, [%rd9+32];
	fma.rn.f64 	%fd50, %fd47, %fd38, %fd48;
	fma.rn.f64 	%fd51, %fd50, %fd38, %fd49;
	fma.rn.f64 	%fd52, %fd51, %fd117, %fd117;
	fma.rn.f64 	%fd53, %fd51, %fd38, 0d3FF0000000000000;
	selp.f64 	%fd54, %fd53, %fd52, %p6;
	and.b32  	%r26, %r53, 2;
	setp.eq.s32 	%p7, %r26, 0;
	mov.f64 	%fd55, 0d0000000000000000;
	sub.f64 	%fd56, %fd55, %fd54;
	selp.f64 	%fd118, %fd54, %fd56, %p7;
$L__BB3_9:
	abs.f64 	%fd11, %fd118;
	setp.neu.f64 	%p8, %fd11, 0d7FF0000000000000;
	@%p8 bra 	$L__BB3_11;
	mov.f64 	%fd62, 0d0000000000000000;
	mul.rn.f64 	%fd119, %fd118, %fd62;
	mov.b32 	%r54, 0;
	bra.uni 	$L__BB3_13;
$L__BB3_11:
	mul.f64 	%fd57, %fd118, 0d3FE45F306DC9C883;
	cvt.rni.s32.f64 	%r54, %fd57;
	cvt.rn.f64.s32 	%fd58, %r54;
	fma.rn.f64 	%fd59, %fd58, 0dBFF921FB54442D18, %fd118;
	fma.rn.f64 	%fd60, %fd58, 0dBC91A62633145C00, %fd59;
	fma.rn.f64 	%fd119, %fd58, 0dB97B839A252049C0, %fd60;
	setp.ltu.f64 	%p9, %fd11, 0d41E0000000000000;
	@%p9 bra 	$L__BB3_13;
	{ // callseq 6, 0
	.param .b64 param0;
	st.param.f64 	[param0], %fd118;
	.param .align 16 .b8 retval0[16];
	call.uni (retval0), 
	__internal_trig_reduction_slowpathd, 
	(
	param0
	);
	ld.param.f64 	%fd119, [retval0];
	ld.param.b32 	%r54, [retval0+8];
	} // callseq 6
$L__BB3_13:
	shl.b32 	%r29, %r54, 6;
	cvt.u64.u32 	%rd10, %r29;
	and.b64  	%rd11, %rd10, 64;
	mov.u64 	%rd12, __cudart_sin_cos_coeffs;
	add.s64 	%rd13, %rd12, %rd11;
	mul.rn.f64 	%fd63, %fd119, %fd119;
	and.b32  	%r30, %r54, 1;
	setp.eq.b32 	%p10, %r30, 1;
	selp.f64 	%fd64, 0dBDA8FF8320FD8164, 0d3DE5DB65F9785EBA, %p10;
	ld.global.nc.v2.f64 	{%fd65, %fd66}, [%rd13];
	fma.rn.f64 	%fd67, %fd64, %fd63, %fd65;
	fma.rn.f64 	%fd68, %fd67, %fd63, %fd66;
	ld.global.nc.v2.f64 	{%fd69, %fd70}, [%rd13+16];
	fma.rn.f64 	%fd71, %fd68, %fd63, %fd69;
	fma.rn.f64 	%fd72, %fd71, %fd63, %fd70;
	ld.global.nc.v2.f64 	{%fd73, %fd74}, [%rd13+32];
	fma.rn.f64 	%fd75, %fd72, %fd63, %fd73;
	fma.rn.f64 	%fd76, %fd75, %fd63, %fd74;
	fma.rn.f64 	%fd77, %fd76, %fd119, %fd119;
	fma.rn.f64 	%fd78, %fd76, %fd63, 0d3FF0000000000000;
	selp.f64 	%fd79, %fd78, %fd77, %p10;
	and.b32  	%r31, %r54, 2;
	setp.eq.s32 	%p11, %r31, 0;
	mov.f64 	%fd80, 0d0000000000000000;
	sub.f64 	%fd81, %fd80, %fd79;
	selp.f64 	%fd16, %fd79, %fd81, %p11;
	{
	.reg .b32 %temp; 
	mov.b64 	{%temp, %r10}, %fd16;
	}
	mov.f64 	%fd82, 0d4000000000000000;
	{
	.reg .b32 %temp; 
	mov.b64 	{%temp, %r32}, %fd82;
	}
	and.b32  	%r12, %r32, 2146435072;
	setp.eq.s32 	%p12, %r12, 1062207488;
	abs.f64 	%fd17, %fd16;
	{ // callseq 7, 0
	.param .b64 param0;
	st.param.f64 	[param0], %fd17;
	.param .b64 retval0;
	call.uni (retval0), 
	__internal_accurate_pow, 
	(
	param0
	);
	ld.param.f64 	%fd83, [retval0];
	} // callseq 7
	setp.lt.s32 	%p13, %r10, 0;
	neg.f64 	%fd85, %fd83;
	selp.f64 	%fd86, %fd85, %fd83, %p12;
	selp.f64 	%fd121, %fd86, %fd83, %p13;
	setp.neu.f64 	%p14, %fd16, 0d0000000000000000;
	@%p14 bra 	$L__BB3_15;
	setp.eq.s32 	%p15, %r12, 1062207488;
	selp.b32 	%r33, %r10, 0, %p15;
	setp.lt.s32 	%p16, %r32, 0;
	or.b32  	%r34, %r33, 2146435072;
	selp.b32 	%r35, %r34, %r33, %p16;
	mov.b32 	%r36, 0;
	mov.b64 	%fd121, {%r36, %r35};
$L__BB3_15:
	add.f64 	%fd87, %fd16, 0d4000000000000000;
	{
	.reg .b32 %temp; 
	mov.b64 	{%temp, %r37}, %fd87;
	}
	and.b32  	%r38, %r37, 2146435072;
	setp.ne.s32 	%p17, %r38, 2146435072;
	@%p17 bra 	$L__BB3_20;
	setp.num.f64 	%p18, %fd16, %fd16;
	@%p18 bra 	$L__BB3_18;
	mov.f64 	%fd88, 0d4000000000000000;
	add.rn.f64 	%fd121, %fd16, %fd88;
	bra.uni 	$L__BB3_20;
$L__BB3_18:
	setp.neu.f64 	%p19, %fd17, 0d7FF0000000000000;
	@%p19 bra 	$L__BB3_20;
	setp.lt.s32 	%p20, %r10, 0;
	setp.eq.s32 	%p21, %r12, 1062207488;
	setp.lt.s32 	%p22, %r32, 0;
	selp.b32 	%r40, 0, 2146435072, %p22;
	and.b32  	%r41, %r32, 2147483647;
	setp.ne.s32 	%p23, %r41, 1071644672;
	or.b32  	%r42, %r40, -2147483648;
	selp.b32 	%r43, %r42, %r40, %p23;
	selp.b32 	%r44, %r43, %r40, %p21;
	selp.b32 	%r45, %r44, %r40, %p20;
	mov.b32 	%r46, 0;
	mov.b64 	%fd121, {%r46, %r45};
$L__BB3_20:
	setp.eq.f64 	%p24, %fd16, 0d3FF0000000000000;
	selp.f64 	%fd24, 0d3FF0000000000000, %fd121, %p24;
	abs.f64 	%fd25, %fd24;
	setp.neu.f64 	%p25, %fd25, 0d7FF0000000000000;
	@%p25 bra 	$L__BB3_22;
	mov.f64 	%fd94, 0d0000000000000000;
	mul.rn.f64 	%fd123, %fd24, %fd94;
	mov.b32 	%r56, 1;
	bra.uni 	$L__BB3_25;
$L__BB3_22:
	mul.f64 	%fd89, %fd24, 0d3FE45F306DC9C883;
	cvt.rni.s32.f64 	%r55, %fd89;
	cvt.rn.f64.s32 	%fd90, %r55;
	fma.rn.f64 	%fd91, %fd90, 0dBFF921FB54442D18, %fd24;
	fma.rn.f64 	%fd92, %fd90, 0dBC91A62633145C00, %fd91;
	fma.rn.f64 	%fd123, %fd90, 0dB97B839A252049C0, %fd92;
	setp.ltu.f64 	%p26, %fd25, 0d41E0000000000000;
	@%p26 bra 	$L__BB3_24;
	{ // callseq 8, 0
	.param .b64 param0;
	st.param.f64 	[param0], %fd24;
	.param .align 16 .b8 retval0[16];
	call.uni (retval0), 
	__internal_trig_reduction_slowpathd, 
	(
	param0
	);
	ld.param.f64 	%fd123, [retval0];
	ld.param.b32 	%r55, [retval0+8];
	} // callseq 8
$L__BB3_24:
	add.s32 	%r56, %r55, 1;
$L__BB3_25:
	shl.b32 	%r49, %r56, 6;
	cvt.u64.u32 	%rd14, %r49;
	and.b64  	%rd15, %rd14, 64;
	add.s64 	%rd17, %rd12, %rd15;
	mul.rn.f64 	%fd95, %fd123, %fd123;
	and.b32  	%r50, %r56, 1;
	setp.eq.b32 	%p27, %r50, 1;
	selp.f64 	%fd96, 0dBDA8FF8320FD8164, 0d3DE5DB65F9785EBA, %p27;
	ld.global.nc.v2.f64 	{%fd97, %fd98}, [%rd17];
	fma.rn.f64 	%fd99, %fd96, %fd95, %fd97;
	fma.rn.f64 	%fd100, %fd99, %fd95, %fd98;
	ld.global.nc.v2.f64 	{%fd101, %fd102}, [%rd17+16];
	fma.rn.f64 	%fd103, %fd100, %fd95, %fd101;
	fma.rn.f64 	%fd104, %fd103, %fd95, %fd102;
	ld.global.nc.v2.f64 	{%fd105, %fd106}, [%rd17+32];
	fma.rn.f64 	%fd107, %fd104, %fd95, %fd105;
	fma.rn.f64 	%fd108, %fd107, %fd95, %fd106;
	fma.rn.f64 	%fd109, %fd108, %fd123, %fd123;
	fma.rn.f64 	%fd110, %fd108, %fd95, 0d3FF0000000000000;
	selp.f64 	%fd111, %fd110, %fd109, %p27;
	and.b32  	%r51, %r56, 2;
	setp.eq.s32 	%p28, %r51, 0;
	mov.f64 	%fd112, 0d0000000000000000;
	sub.f64 	%fd113, %fd112, %fd111;
	selp.f64 	%fd114, %fd111, %fd113, %p28;
	cvt.rn.f32.f64 	%f1, %fd114;
	cvt.f64.f32 	%fd115, %f1;
	cvta.to.global.u64 	%rd18, %rd2;
	add.s64 	%rd20, %rd18, %rd4;
	st.global.f64 	[%rd20], %fd115;
$L__BB3_26:
	ret;

}
.func  (.param .align 16 .b8 func_retval0[16]) __internal_trig_reduction_slowpathd(
	.param .b64 __internal_trig_reduction_slowpathd_param_0
)
{
	.local .align 8 .b8 	__local_depot4[40];
	.reg .b64 	%SP;
	.reg .b64 	%SPL;
	.reg .pred 	%p<10>;
	.reg .b32 	%r<47>;
	.reg .b64 	%rd<74>;
	.reg .b64 	%fd<5>;

	mov.u64 	%SPL, __local_depot4;
	ld.param.f64 	%fd4, [__internal_trig_reduction_slowpathd_param_0];
	add.u64 	%rd1, %SPL, 0;
	{
	.reg .b32 %temp; 
	mov.b64 	{%temp, %r1}, %fd4;
	}
	shr.u32 	%r2, %r1, 20;
	and.b32  	%r3, %r2, 2047;
	setp.eq.s32 	%p1, %r3, 2047;
	mov.b32 	%r46, 0;
	@%p1 bra 	$L__BB4_9;
	add.s32 	%r20, %r3, -1024;
	mov.b64 	%rd20, %fd4;
	shl.b64 	%rd2, %rd20, 11;
	shr.u32 	%r4, %r20, 6;
	sub.s32 	%r45, 15, %r4;
	sub.s32 	%r21, 19, %r4;
	setp.lt.u32 	%p2, %r20, 128;
	selp.b32 	%r6, 18, %r21, %p2;
	setp.ge.s32 	%p3, %r45, %r6;
	mov.b64 	%rd70, 0;
	@%p3 bra 	$L__BB4_4;
	add.s32 	%r23, %r6, %r4;
	neg.s32 	%r43, %r23;
	or.b64  	%rd3, %rd2, -9223372036854775808;
	mov.b64 	%rd70, 0;
	mov.b32 	%r42, 0;
	mov.u64 	%rd25, __cudart_i2opi_d;
	mov.u32 	%r44, %r45;
$L__BB4_3:
	.pragma "nounroll";
	mul.wide.s32 	%rd22, %r42, 8;
	add.s64 	%rd23, %rd1, %rd22;
	mul.wide.s32 	%rd24, %r44, 8;
	add.s64 	%rd26, %rd25, %rd24;
	ld.global.nc.u64 	%rd27, [%rd26];
	{
	.reg .u32 %r0, %r1, %r2, %r3, %alo, %ahi, %blo, %bhi, %clo, %chi;
	mov.b64 	{%alo,%ahi}, %rd27;
	mov.b64 	{%blo,%bhi}, %rd3;
	mov.b64 	{%clo,%chi}, %rd70;
	mad.lo.cc.u32 	%r0, %alo, %blo, %clo;
	madc.hi.cc.u32 	%r1, %alo, %blo, %chi;
	madc.hi.u32 	%r2, %alo, %bhi, 0;
	mad.lo.cc.u32 	%r1, %alo, %bhi, %r1;
	madc.hi.cc.u32 	%r2, %ahi, %blo, %r2;
	madc.hi.u32 	%r3, %ahi, %bhi, 0;
	mad.lo.cc.u32 	%r1, %ahi, %blo, %r1;
	madc.lo.cc.u32 	%r2, %ahi, %bhi, %r2;
	addc.u32 	%r3, %r3, 0;
	mov.b64 	%rd28, {%r0,%r1};
	mov.b64 	%rd70, {%r2,%r3};
	}
	st.local.u64 	[%rd23], %rd28;
	add.s32 	%r44, %r44, 1;
	add.s32 	%r43, %r43, 1;
	add.s32 	%r42, %r42, 1;
	setp.ne.s32 	%p4, %r43, -15;
	mov.u32 	%r45, %r6;
	@%p4 bra 	$L__BB4_3;
$L__BB4_4:
	cvt.s64.s32 	%rd29, %r45;
	cvt.u64.u32 	%rd30, %r4;
	add.s64 	%rd31, %rd30, %rd29;
	shl.b64 	%rd32, %rd31, 3;
	add.s64 	%rd33, %rd1, %rd32;
	st.local.u64 	[%rd33+-120], %rd70;
	and.b32  	%r15, %r2, 63;
	ld.local.u64 	%rd72, [%rd1+16];
	ld.local.u64 	%rd71, [%rd1+24];
	setp.eq.s32 	%p5, %r15, 0;
	@%p5 bra 	$L__BB4_6;
	shl.b64 	%rd34, %rd71, %r15;
	shr.u64 	%rd35, %rd72, 1;
	xor.b32  	%r24, %r15, 63;
	shr.u64 	%rd36, %rd35, %r24;
	or.b64  	%rd71, %rd34, %rd36;
	ld.local.u64 	%rd37, [%rd1+8];
	shl.b64 	%rd38, %rd72, %r15;
	shr.u64 	%rd39, %rd37, 1;
	shr.u64 	%rd40, %rd39, %r24;
	or.b64  	%rd72, %rd38, %rd40;
$L__BB4_6:
	and.b32  	%r25, %r1, -2147483648;
	shr.u64 	%rd41, %rd71, 62;
	cvt.u32.u64 	%r26, %rd41;
	mov.b64 	{%r27, %r28}, %rd71;
	mov.b64 	{%r29, %r30}, %rd72;
	shf.l.wrap.b32 	%r31, %r30, %r27, 2;
	shf.l.wrap.b32 	%r32, %r27, %r28, 2;
	mov.b64 	%rd42, {%r31, %r32};
	shl.b64 	%rd43, %rd72, 2;
	shr.u64 	%rd44, %rd42, 63;
	cvt.u32.u64 	%r33, %rd44;
	add.s32 	%r34, %r33, %r26;
	setp.eq.s32 	%p6, %r25, 0;
	neg.s32 	%r35, %r34;
	selp.b32 	%r46, %r34, %r35, %p6;
	setp.gt.s64 	%p7, %rd42, -1;
	mov.b64 	%rd45, 0;
	{
	.reg .u32 %r0, %r1, %r2, %r3, %a0, %a1, %a2, %a3, %b0, %b1, %b2, %b3;
	mov.b64 	{%a0,%a1}, %rd45;
	mov.b64 	{%a2,%a3}, %rd45;
	mov.b64 	{%b0,%b1}, %rd43;
	mov.b64 	{%b2,%b3}, %rd42;
	sub.cc.u32 	%r0, %a0, %b0;
	subc.cc.u32 	%r1, %a1, %b1;
	subc.cc.u32 	%r2, %a2, %b2;
	subc.u32 	%r3, %a3, %b3;
	mov.b64 	%rd46, {%r0,%r1};
	mov.b64 	%rd47, {%r2,%r3};
	}
	xor.b32  	%r36, %r25, -2147483648;
	selp.b64 	%rd73, %rd42, %rd47, %p7;
	selp.b64 	%rd14, %rd43, %rd46, %p7;
	selp.b32 	%r17, %r25, %r36, %p7;
	clz.b64 	%r37, %rd73;
	cvt.u64.u32 	%rd15, %r37;
	setp.eq.s32 	%p8, %r37, 0;
	@%p8 bra 	$L__BB4_8;
	cvt.u32.u64 	%r38, %rd15;
	and.b32  	%r39, %r38, 63;
	shl.b64 	%rd48, %rd73, %r39;
	shr.u64 	%rd49, %rd14, 1;
	not.b32 	%r40, %r38;
	and.b32  	%r41, %r40, 63;
	shr.u64 	%rd50, %rd49, %r41;
	or.b64  	%rd73, %rd48, %rd50;
$L__BB4_8:
	mov.b64 	%rd51, -3958705157555305931;
	{
	.reg .u32 %r0, %r1, %r2, %r3, %alo, %ahi, %blo, %bhi;
	mov.b64 	{%alo,%ahi}, %rd73;
	mov.b64 	{%blo,%bhi}, %rd51;
	mul.lo.u32 	%r0, %alo, %blo;
	mul.hi.u32 	%r1, %alo, %blo;
	mad.lo.cc.u32 	%r1, %alo, %bhi, %r1;
	madc.hi.u32 	%r2, %alo, %bhi, 0;
	mad.lo.cc.u32 	%r1, %ahi, %blo, %r1;
	madc.hi.cc.u32 	%r2, %ahi, %blo, %r2;
	madc.hi.u32 	%r3, %ahi, %bhi, 0;
	mad.lo.cc.u32 	%r2, %ahi, %bhi, %r2;
	addc.u32 	%r3, %r3, 0;
	mov.b64 	%rd52, {%r0,%r1};
	mov.b64 	%rd53, {%r2,%r3};
	}
	setp.gt.s64 	%p9, %rd53, 0;
	{
	.reg .u32 %r0, %r1, %r2, %r3, %a0, %a1, %a2, %a3, %b0, %b1, %b2, %b3;
	mov.b64 	{%a0,%a1}, %rd52;
	mov.b64 	{%a2,%a3}, %rd53;
	mov.b64 	{%b0,%b1}, %rd52;
	mov.b64 	{%b2,%b3}, %rd53;
	add.cc.u32 	%r0, %a0, %b0;
	addc.cc.u32 	%r1, %a1, %b1;
	addc.cc.u32 	%r2, %a2, %b2;
	addc.u32 	%r3, %a3, %b3;
	mov.b64 	%rd54, {%r0,%r1};
	mov.b64 	%rd55, {%r2,%r3};
	}
	selp.b64 	%rd56, %rd55, %rd53, %p9;
	selp.s64 	%rd57, -1, 0, %p9;
	sub.s64 	%rd58, %rd57, %rd15;
	cvt.u64.u32 	%rd59, %r17;
	shl.b64 	%rd60, %rd59, 32;
	add.s64 	%rd61, %rd56, 1;
	shr.u64 	%rd62, %rd61, 10;
	add.s64 	%rd63, %rd62, 1;
	shr.u64 	%rd64, %rd63, 1;
	shl.b64 	%rd65, %rd58, 52;
	add.s64 	%rd66, %rd65, %rd64;
	add.s64 	%rd67, %rd66, 4602678819172646912;
	or.b64  	%rd68, %rd67, %rd60;
	mov.b64 	%fd4, %rd68;
$L__BB4_9:
	st.param.f64 	[func_retval0], %fd4;
	st.param.b32 	[func_retval0+8], %r46;
	ret;

}
.func  (.param .b64 func_retval0) __internal_accurate_pow(
	.param .b64 __internal_accurate_pow_param_0
)
{
	.reg .pred 	%p<8>;
	.reg .b32 	%r<49>;
	.reg .b32 	%f<3>;
	.reg .b64 	%fd<109>;

	ld.param.f64 	%fd10, [__internal_accurate_pow_param_0];
	{
	.reg .b32 %temp; 
	mov.b64 	{%temp, %r46}, %fd10;
	}
	{
	.reg .b32 %temp; 
	mov.b64 	{%r45, %temp}, %fd10;
	}
	shr.u32 	%r47, %r46, 20;
	setp.gt.u32 	%p1, %r46, 1048575;
	@%p1 bra 	$L__BB5_2;
	mul.f64 	%fd11, %fd10, 0d4350000000000000;
	{
	.reg .b32 %temp; 
	mov.b64 	{%temp, %r46}, %fd11;
	}
	{
	.reg .b32 %temp; 
	mov.b64 	{%r45, %temp}, %fd11;
	}
	shr.u32 	%r16, %r46, 20;
	add.s32 	%r47, %r16, -54;
$L__BB5_2:
	add.s32 	%r48, %r47, -1023;
	and.b32  	%r17, %r46, -2146435073;
	or.b32  	%r18, %r17, 1072693248;
	mov.b64 	%fd107, {%r45, %r18};
	setp.lt.u32 	%p2, %r18, 1073127583;
	@%p2 bra 	$L__BB5_4;
	{
	.reg .b32 %temp; 
	mov.b64 	{%r19, %temp}, %fd107;
	}
	{
	.reg .b32 %temp; 
	mov.b64 	{%temp, %r20}, %fd107;
	}
	add.s32 	%r21, %r20, -1048576;
	mov.b64 	%fd107, {%r19, %r21};
	add.s32 	%r48, %r47, -1022;
$L__BB5_4:
	add.f64 	%fd12, %fd107, 0dBFF0000000000000;
	add.f64 	%fd13, %fd107, 0d3FF0000000000000;
	rcp.approx.ftz.f64 	%fd14, %fd13;
	neg.f64 	%fd15, %fd13;
	fma.rn.f64 	%fd16, %fd15, %fd14, 0d3FF0000000000000;
	fma.rn.f64 	%fd17, %fd16, %fd16, %fd16;
	fma.rn.f64 	%fd18, %fd17, %fd14, %fd14;
	mul.f64 	%fd19, %fd12, %fd18;
	fma.rn.f64 	%fd20, %fd12, %fd18, %fd19;
	mul.f64 	%fd21, %fd20, %fd20;
	fma.rn.f64 	%fd22, %fd21, 0d3EB0F5FF7D2CAFE2, 0d3ED0F5D241AD3B5A;
	fma.rn.f64 	%fd23, %fd22, %fd21, 0d3EF3B20A75488A3F;
	fma.rn.f64 	%fd24, %fd23, %fd21, 0d3F1745CDE4FAECD5;
	fma.rn.f64 	%fd25, %fd24, %fd21, 0d3F3C71C7258A578B;
	fma.rn.f64 	%fd26, %fd25, %fd21, 0d3F6249249242B910;
	fma.rn.f64 	%fd27, %fd26, %fd21, 0d3F89999999999DFB;
	sub.f64 	%fd28, %fd12, %fd20;
	add.f64 	%fd29, %fd28, %fd28;
	neg.f64 	%fd30, %fd20;
	fma.rn.f64 	%fd31, %fd30, %fd12, %fd29;
	mul.f64 	%fd32, %fd18, %fd31;
	fma.rn.f64 	%fd33, %fd21, %fd27, 0d3FB5555555555555;
	mov.f64 	%fd34, 0d3FB5555555555555;
	sub.f64 	%fd35, %fd34, %fd33;
	fma.rn.f64 	%fd36, %fd21, %fd27, %fd35;
	add.f64 	%fd37, %fd36, 0dBC46A4CB00B9E7B0;
	add.f64 	%fd38, %fd33, %fd37;
	sub.f64 	%fd39, %fd33, %fd38;
	add.f64 	%fd40, %fd37, %fd39;
	mul.rn.f64 	%fd41, %fd20, %fd20;
	neg.f64 	%fd42, %fd41;
	fma.rn.f64 	%fd43, %fd20, %fd20, %fd42;
	{
	.reg .b32 %temp; 
	mov.b64 	{%r22, %temp}, %fd32;
	}
	{
	.reg .b32 %temp; 
	mov.b64 	{%temp, %r23}, %fd32;
	}
	add.s32 	%r24, %r23, 1048576;
	mov.b64 	%fd44, {%r22, %r24};
	fma.rn.f64 	%fd45, %fd20, %fd44, %fd43;
	mul.rn.f64 	%fd46, %fd41, %fd20;
	neg.f64 	%fd47, %fd46;
	fma.rn.f64 	%fd48, %fd41, %fd20, %fd47;
	fma.rn.f64 	%fd49, %fd41, %fd32, %fd48;
	fma.rn.f64 	%fd50, %fd45, %fd20, %fd49;
	mul.rn.f64 	%fd51, %fd38, %fd46;
	neg.f64 	%fd52, %fd51;
	fma.rn.f64 	%fd53, %fd38, %fd46, %fd52;
	fma.rn.f64 	%fd54, %fd38, %fd50, %fd53;
	fma.rn.f64 	%fd55, %fd40, %fd46, %fd54;
	add.f64 	%fd56, %fd51, %fd55;
	sub.f64 	%fd57, %fd51, %fd56;
	add.f64 	%fd58, %fd55, %fd57;
	add.f64 	%fd59, %fd20, %fd56;
	sub.f64 	%fd60, %fd20, %fd59;
	add.f64 	%fd61, %fd56, %fd60;
	add.f64 	%fd62, %fd58, %fd61;
	add.f64 	%fd63, %fd32, %fd62;
	add.f64 	%fd64, %fd59, %fd63;
	sub.f64 	%fd65, %fd59, %fd64;
	add.f64 	%fd66, %fd63, %fd65;
	xor.b32  	%r25, %r48, -2147483648;
	mov.b32 	%r26, 1127219200;
	mov.b64 	%fd67, {%r25, %r26};
	mov.b32 	%r27, -2147483648;
	mov.b64 	%fd68, {%r27, %r26};
	sub.f64 	%fd69, %fd67, %fd68;
	fma.rn.f64 	%fd70, %fd69, 0d3FE62E42FEFA39EF, %fd64;
	fma.rn.f64 	%fd71, %fd69, 0dBFE62E42FEFA39EF, %fd70;
	sub.f64 	%fd72, %fd71, %fd64;
	sub.f64 	%fd73, %fd66, %fd72;
	fma.rn.f64 	%fd74, %fd69, 0d3C7ABC9E3B39803F, %fd73;
	add.f64 	%fd75, %fd70, %fd74;
	sub.f64 	%fd76, %fd70, %fd75;
	add.f64 	%fd77, %fd74, %fd76;
	mov.f64 	%fd78, 0d4000000000000000;
	{
	.reg .b32 %temp; 
	mov.b64 	{%temp, %r28}, %fd78;
	}
	{
	.reg .b32 %temp; 
	mov.b64 	{%r29, %temp}, %fd78;
	}
	shl.b32 	%r30, %r28, 1;
	setp.gt.u32 	%p3, %r30, -33554433;
	and.b32  	%r31, %r28, -15728641;
	selp.b32 	%r32, %r31, %r28, %p3;
	mov.b64 	%fd79, {%r29, %r32};
	mul.rn.f64 	%fd80, %fd75, %fd79;
	neg.f64 	%fd81, %fd80;
	fma.rn.f64 	%fd82, %fd75, %fd79, %fd81;
	fma.rn.f64 	%fd83, %fd77, %fd79, %fd82;
	add.f64 	%fd4, %fd80, %fd83;
	sub.f64 	%fd84, %fd80, %fd4;
	add.f64 	%fd5, %fd83, %fd84;
	fma.rn.f64 	%fd85, %fd4, 0d3FF71547652B82FE, 0d4338000000000000;
	{
	.reg .b32 %temp; 
	mov.b64 	{%r13, %temp}, %fd85;
	}
	mov.f64 	%fd86, 0dC338000000000000;
	add.rn.f64 	%fd87, %fd85, %fd86;
	fma.rn.f64 	%fd88, %fd87, 0dBFE62E42FEFA39EF, %fd4;
	fma.rn.f64 	%fd89, %fd87, 0dBC7ABC9E3B39803F, %fd88;
	fma.rn.f64 	%fd90, %fd89, 0d3E5ADE1569CE2BDF, 0d3E928AF3FCA213EA;
	fma.rn.f64 	%fd91, %fd90, %fd89, 0d3EC71DEE62401315;
	fma.rn.f64 	%fd92, %fd91, %fd89, 0d3EFA01997C89EB71;
	fma.rn.f64 	%fd93, %fd92, %fd89, 0d3F2A01A014761F65;
	fma.rn.f64 	%fd94, %fd93, %fd89, 0d3F56C16C1852B7AF;
	fma.rn.f64 	%fd95, %fd94, %fd89, 0d3F81111111122322;
	fma.rn.f64 	%fd96, %fd95, %fd89, 0d3FA55555555502A1;
	fma.rn.f64 	%fd97, %fd96, %fd89, 0d3FC5555555555511;
	fma.rn.f64 	%fd98, %fd97, %fd89, 0d3FE000000000000B;
	fma.rn.f64 	%fd99, %fd98, %fd89, 0d3FF0000000000000;
	fma.rn.f64 	%fd100, %fd99, %fd89, 0d3FF0000000000000;
	{
	.reg .b32 %temp; 
	mov.b64 	{%r14, %temp}, %fd100;
	}
	{
	.reg .b32 %temp; 
	mov.b64 	{%temp, %r15}, %fd100;
	}
	shl.b32 	%r33, %r13, 20;
	add.s32 	%r34, %r33, %r15;
	mov.b64 	%fd108, {%r14, %r34};
	{
	.reg .b32 %temp; 
	mov.b64 	{%temp, %r35}, %fd4;
	}
	mov.b32 	%f2, %r35;
	abs.f32 	%f1, %f2;
	setp.lt.f32 	%p4, %f1, 0f4086232B;
	@%p4 bra 	$L__BB5_7;
	setp.lt.f64 	%p5, %fd4, 0d0000000000000000;
	add.f64 	%fd101, %fd4, 0d7FF0000000000000;
	selp.f64 	%fd108, 0d0000000000000000, %fd101, %p5;
	setp.geu.f32 	%p6, %f1, 0f40874800;
	@%p6 bra 	$L__BB5_7;
	shr.u32 	%r36, %r13, 31;
	add.s32 	%r37, %r13, %r36;
	shr.s32 	%r38, %r37, 1;
	shl.b32 	%r39, %r38, 20;
	add.s32 	%r40, %r15, %r39;
	mov.b64 	%fd102, {%r14, %r40};
	sub.s32 	%r41, %r13, %r38;
	shl.b32 	%r42, %r41, 20;
	add.s32 	%r43, %r42, 1072693248;
	mov.b32 	%r44, 0;
	mov.b64 	%fd103, {%r44, %r43};
	mul.f64 	%fd108, %fd103, %fd102;
$L__BB5_7:
	abs.f64 	%fd104, %fd108;
	setp.eq.f64 	%p7, %fd104, 0d7FF0000000000000;
	fma.rn.f64 	%fd105, %fd108, %fd5, %fd108;
	selp.f64 	%fd106, %fd108, %fd105, %p7;
	st.param.f64 	[func_retval0], %fd106;
	ret;

}


// ===== COMPILED SASS (sm_100) =====

	.target	sm_100

	.elftype	@"ET_EXEC"


//--------------------- .note.nv.tkinfo           --------------------------
	.section	.note.nv.tkinfo,"",@"SHT_NOTE"
	.sectionflags	@"SHF_NOTE_NV_TKINFO"
	.tkinfo
        /*0018*/ 	.word	0x00000002
        /*0030*/ 	.string	""
        /*0030*/ 	.string	"ptxas"
        /*0030*/ 	.string	"Cuda compilation tools, release 13.0, V13.0.88"
        /*0030*/ 	.string	"Build cuda_13.0.r13.0/compiler.36424714_0"
        /*0030*/ 	.string	"-arch sm_100 -m 64 "



//--------------------- .note.nv.cuinfo           --------------------------
	.section	.note.nv.cuinfo,"",@"SHT_NOTE"
	.sectionflags	@"SHF_NOTE_NV_CUINFO"
        /*0018*/ 	.short	0x0002
        /*001a*/ 	.short	0x0064
        /*001c*/ 	.short	0x0082
	.zero		2


//--------------------- .nv.info                  --------------------------
	.section	.nv.info,"",@"SHT_CUDA_INFO"
	.align	4


	//----- nvinfo : EIATTR_REGCOUNT
	.align		4
        /*0000*/ 	.byte	0x04, 0x2f
        /*0002*/ 	.short	(.L_4 - .L_3)
	.align		4
.L_3:
        /*0004*/ 	.word	index@(_Z8cuadradoPdS_)
        /*0008*/ 	.word	0x0000000c


	//----- nvinfo : EIATTR_FRAME_SIZE
	.align		4
.L_4:
        /*000c*/ 	.byte	0x04, 0x11
        /*000e*/ 	.short	(.L_6 - .L_5)
	.align		4
.L_5:
        /*0010*/ 	.word	index@(_Z8cuadradoPdS_)
        /*0014*/ 	.word	0x00000000


	//----- nvinfo : EIATTR_REGCOUNT
	.align		4
.L_6:
        /*0018*/ 	.byte	0x04, 0x2f
        /*001a*/ 	.short	(.L_8 - .L_7)
	.align		4
.L_7:
        /*001c*/ 	.word	index@(_Z11operacionesPdS_)
        /*0020*/ 	.word	0x0000001e


	//----- nvinfo : EIATTR_FRAME_SIZE
	.align		4
.L_8:
        /*0024*/ 	.byte	0x04, 0x11
        /*0026*/ 	.short	(.L_10 - .L_9)
	.align		4
.L_9:
        /*0028*/ 	.word	index@($_Z11operacionesPdS_$__internal_accurate_pow)
        /*002c*/ 	.word	0x00000020


	//----- nvinfo : EIATTR_FRAME_SIZE
	.align		4
.L_10:
        /*0030*/ 	.byte	0x04, 0x11
        /*0032*/ 	.short	(.L_12 - .L_11)
	.align		4
.L_11:
        /*0034*/ 	.word	index@($__internal_4_$__cuda_sm20_div_rn_f64_full)
        /*0038*/ 	.word	0x00000020


	//----- nvinfo : EIATTR_FRAME_SIZE
	.align		4
.L_12:
        /*003c*/ 	.byte	0x04, 0x11
        /*003e*/ 	.short	(.L_14 - .L_13)
	.align		4
.L_13:
        /*0040*/ 	.word	index@(_Z11operacionesPdS_)
        /*0044*/ 	.word	0x00000020


	//----- nvinfo : EIATTR_REGCOUNT
	.align		4
.L_14:
        /*0048*/ 	.byte	0x04, 0x2f
        /*004a*/ 	.short	(.L_16 - .L_15)
	.align		4
.L_15:
        /*004c*/ 	.word	index@(_Z37operaciones_no_coalescido_divergenciaPdS_)
        /*0050*/ 	.word	0x0000001e


	//----- nvinfo : EIATTR_FRAME_SIZE
	.align		4
.L_16:
        /*0054*/ 	.byte	0x04, 0x11
        /*0056*/ 	.short	(.L_18 - .L_17)
	.align		4
.L_17:
        /*0058*/ 	.word	index@($_Z37operaciones_no_coalescido_divergenciaPdS_$__internal_trig_reduction_slowpathd)
        /*005c*/ 	.word	0x00000028


	//----- nvinfo : EIATTR_FRAME_SIZE
	.align		4
.L_18:
        /*0060*/ 	.byte	0x04, 0x11
        /*0062*/ 	.short	(.L_20 - .L_19)
	.align		4
.L_19:
        /*0064*/ 	.word	index@($_Z37operaciones_no_coalescido_divergenciaPdS_$__internal_accurate_pow)
        /*0068*/ 	.word	0x00000028


	//----- nvinfo : EIATTR_FRAME_SIZE
	.align		4
.L_20:
        /*006c*/ 	.byte	0x04, 0x11
        /*006e*/ 	.short	(.L_22 - .L_21)
	.align		4
.L_21:
        /*0070*/ 	.word	index@($__internal_3_$__cuda_sm20_dsqrt_rn_f64_mediumpath_v1)
        /*0074*/ 	.word	0x00000028


	//----- nvinfo : EIATTR_FRAME_SIZE
	.align		4
.L_22:
        /*0078*/ 	.byte	0x04, 0x11
        /*007a*/ 	.short	(.L_24 - .L_23)
	.align		4
.L_23:
        /*007c*/ 	.word	index@($__internal_2_$__cuda_sm20_div_rn_f64_full)
        /*0080*/ 	.word	0x00000028


	//----- nvinfo : EIATTR_FRAME_SIZE
	.align		4
.L_24:
        /*0084*/ 	.byte	0x04, 0x11
        /*0086*/ 	.short	(.L_26 - .L_25)
	.align		4
.L_25:
        /*0088*/ 	.word	index@(_Z37operaciones_no_coalescido_divergenciaPdS_)
        /*008c*/ 	.word	0x00000028


	//----- nvinfo : EIATTR_REGCOUNT
	.align		4
.L_26:
        /*0090*/ 	.byte	0x04, 0x2f
        /*0092*/ 	.short	(.L_28 - .L_27)
	.align		4
.L_27:
        /*0094*/ 	.word	index@(_Z30operaciones_double_divergenciaPdS_)
        /*0098*/ 	.word	0x0000001e


	//----- nvinfo : EIATTR_FRAME_SIZE
	.align		4
.L_28:
        /*009c*/ 	.byte	0x04, 0x11
        /*009e*/ 	.short	(.L_30 - .L_29)
	.align		4
.L_29:
        /*00a0*/ 	.word	index@($_Z30operaciones_double_divergenciaPdS_$__internal_trig_reduction_slowpathd)
        /*00a4*/ 	.word	0x00000028


	//----- nvinfo : EIATTR_FRAME_SIZE
	.align		4
.L_30:
        /*00a8*/ 	.byte	0x04, 0x11
        /*00aa*/ 	.short	(.L_32 - .L_31)
	.align		4
.L_31:
        /*00ac*/ 	.word	index@($_Z30operaciones_double_divergenciaPdS_$__internal_accurate_pow)
        /*00b0*/ 	.word	0x00000028


	//----- nvinfo : EIATTR_FRAME_SIZE
	.align		4
.L_32:
        /*00b4*/ 	.byte	0x04, 0x11
        /*00b6*/ 	.short	(.L_34 - .L_33)
	.align		4
.L_33:
        /*00b8*/ 	.word	index@($__internal_1_$__cuda_sm20_dsqrt_rn_f64_mediumpath_v1)
        /*00bc*/ 	.word	0x00000028


	//----- nvinfo : EIATTR_FRAME_SIZE
	.align		4
.L_34:
        /*00c0*/ 	.byte	0x04, 0x11
        /*00c2*/ 	.short	(.L_36 - .L_35)
	.align		4
.L_35:
        /*00c4*/ 	.word	index@($__internal_0_$__cuda_sm20_div_rn_f64_full)
        /*00c8*/ 	.word	0x00000028


	//----- nvinfo : EIATTR_FRAME_SIZE
	.align		4
.L_36:
        /*00cc*/ 	.byte	0x04, 0x11
        /*00ce*/ 	.short	(.L_38 - .L_37)
	.align		4
.L_37:
        /*00d0*/ 	.word	index@(_Z30operaciones_double_divergenciaPdS_)
        /*00d4*/ 	.word	0x00000028


	//----- nvinfo : EIATTR_MIN_STACK_SIZE
	.align		4
.L_38:
        /*00d8*/ 	.byte	0x04, 0x12
        /*00da*/ 	.short	(.L_40 - .L_39)
	.align		4
.L_39:
        /*00dc*/ 	.word	index@(_Z30operaciones_double_divergenciaPdS_)
        /*00e0*/ 	.word	0x00000028


	//----- nvinfo : EIATTR_MIN_STACK_SIZE
	.align		4
.L_40:
        /*00e4*/ 	.byte	0x04, 0x12
        /*00e6*/ 	.short	(.L_42 - .L_41)
	.align		4
.L_41:
        /*00e8*/ 	.word	index@(_Z37operaciones_no_coalescido_divergenciaPdS_)
        /*00ec*/ 	.word	0x00000028


	//----- nvinfo : EIATTR_MIN_STACK_SIZE
	.align		4
.L_42:
        /*00f0*/ 	.byte	0x04, 0x12
        /*00f2*/ 	.short	(.L_44 - .L_43)
	.align		4
.L_43:
        /*00f4*/ 	.word	index@(_Z11operacionesPdS_)
        /*00f8*/ 	.word	0x00000020


	//----- nvinfo : EIATTR_MIN_STACK_SIZE
	.align		4
.L_44:
        /*00fc*/ 	.byte	0x04, 0x12
        /*00fe*/ 	.short	(.L_46 - .L_45)
	.align		4
.L_45:
        /*0100*/ 	.word	index@(_Z8cuadradoPdS_)
        /*0104*/ 	.word	0x00000000
.L_46:


//--------------------- .nv.compat                --------------------------
	.section	.nv.compat,"",@"SHT_CUDA_COMPAT_INFO"
	.align	4
        /*0000*/ 	.byte	0x02, 0x09, 0x00, 0x00, 0x02, 0x02, 0x01, 0x00, 0x02, 0x05, 0x05, 0x00, 0x03, 0x07, 0x01, 0x01
        /*0010*/ 	.byte	0x02, 0x03, 0x00, 0x00, 0x02, 0x06, 0x01, 0x00, 0x04, 0x0b, 0x08, 0x00, 0x01, 0x00, 0x00, 0x00
        /*0020*/ 	.byte	0x00, 0x00, 0x00, 0x00


//--------------------- .nv.info._Z30operaciones_double_divergenciaPdS_ --------------------------
	.section	.nv.info._Z30operaciones_double_divergenciaPdS_,"",@"SHT_CUDA_INFO"
	.sectionflags	@""
	.align	4


	//----- nvinfo : EIATTR_CUDA_API_VERSION
	.align		4
        /*0000*/ 	.byte	0x04, 0x37
        /*0002*/ 	.short	(.L_48 - .L_47)
.L_47:
        /*0004*/ 	.word	0x00000082


	//----- nvinfo : EIATTR_KPARAM_INFO
	.align		4
.L_48:
        /*0008*/ 	.byte	0x04, 0x17
        /*000a*/ 	.short	(.L_50 - .L_49)
.L_49:
        /*000c*/ 	.word	0x00000000
        /*0010*/ 	.short	0x0001
        /*0012*/ 	.short	0x0008
        /*0014*/ 	.byte	0x00, 0xf5, 0x21, 0x00


	//----- nvinfo : EIATTR_KPARAM_INFO
	.align		4
.L_50:
        /*0018*/ 	.byte	0x04, 0x17
        /*001a*/ 	.short	(.L_52 - .L_51)
.L_51:
        /*001c*/ 	.word	0x00000000
        /*0020*/ 	.short	0x0000
        /*0022*/ 	.short	0x0000
        /*0024*/ 	.byte	0x00, 0xf5, 0x21, 0x00


	//----- nvinfo : EIATTR_SPARSE_MMA_MASK
	.align		4
.L_52:
        /*0028*/ 	.byte	0x03, 0x50
        /*002a*/ 	.short	0x0000


	//----- nvinfo : EIATTR_MAXREG_COUNT
	.align		4
        /*002c*/ 	.byte	0x03, 0x1b
        /*002e*/ 	.short	0x00ff


	//----- nvinfo : EIATTR_MERCURY_ISA_VERSION
	.align		4
        /*0030*/ 	.byte	0x03, 0x5f
        /*0032*/ 	.short	0x0101


	//----- nvinfo : EIATTR_VRC_CTA_INIT_COUNT
	.align		4
        /*0034*/ 	.byte	0x02, 0x4a
	.zero		1
	.zero		1


	//----- nvinfo : EIATTR_EXIT_INSTR_OFFSETS
	.align		4
        /*0038*/ 	.byte	0x04, 0x1c
        /*003a*/ 	.short	(.L_54 - .L_53)


	//   ....[0]....
.L_53:
        /*003c*/ 	.word	0x00000070


	//   ....[1]....
        /*0040*/ 	.word	0x00001030


	//----- nvinfo : EIATTR_CRS_STACK_SIZE
	.align		4
.L_54:
        /*0044*/ 	.byte	0x04, 0x1e
        /*0046*/ 	.short	(.L_56 - .L_55)
.L_55:
        /*0048*/ 	.word	0x00000000


	//----- nvinfo : EIATTR_CBANK_PARAM_SIZE
	.align		4
.L_56:
        /*004c*/ 	.byte	0x03, 0x19
        /*004e*/ 	.short	0x0010


	//----- nvinfo : EIATTR_PARAM_CBANK
	.align		4
        /*0050*/ 	.byte	0x04, 0x0a
        /*0052*/ 	.short	(.L_58 - .L_57)
	.align		4
.L_57:
        /*0054*/ 	.word	index@(.nv.constant0._Z30operaciones_double_divergenciaPdS_)
        /*0058*/ 	.short	0x0380
        /*005a*/ 	.short	0x0010


	//----- nvinfo : EIATTR_SW_WAR
	.align		4
.L_58:
        /*005c*/ 	.byte	0x04, 0x36
        /*005e*/ 	.short	(.L_60 - .L_59)
.L_59:
        /*0060*/ 	.word	0x00000008
.L_60:


//--------------------- .nv.info._Z37operaciones_no_coalescido_divergenciaPdS_ --------------------------
	.section	.nv.info._Z37operaciones_no_coalescido_divergenciaPdS_,"",@"SHT_CUDA_INFO"
	.sectionflags	@""
	.align	4


	//----- nvinfo : EIATTR_CUDA_API_VERSION
	.align		4
        /*0000*/ 	.byte	0x04, 0x37
        /*0002*/ 	.short	(.L_62 - .L_61)
.L_61:
        /*0004*/ 	.word	0x00000082


	//----- nvinfo : EIATTR_KPARAM_INFO
	.align		4
.L_62:
        /*0008*/ 	.byte	0x04, 0x17
        /*000a*/ 	.short	(.L_64 - .L_63)
.L_63:
        /*000c*/ 	.word	0x00000000
        /*0010*/ 	.short	0x0001
        /*0012*/ 	.short	0x0008
        /*0014*/ 	.byte	0x00, 0xf5, 0x21, 0x00


	//----- nvinfo : EIATTR_KPARAM_INFO
	.align		4
.L_64:
        /*0018*/ 	.byte	0x04, 0x17
        /*001a*/ 	.short	(.L_66 - .L_65)
.L_65:
        /*001c*/ 	.word	0x00000000
        /*0020*/ 	.short	0x0000
        /*0022*/ 	.short	0x0000
        /*0024*/ 	.byte	0x00, 0xf5, 0x21, 0x00


	//----- nvinfo : EIATTR_SPARSE_MMA_MASK
	.align		4
.L_66:
        /*0028*/ 	.byte	0x03, 0x50
        /*002a*/ 	.short	0x0000


	//----- nvinfo : EIATTR_MAXREG_COUNT
	.align		4
        /*002c*/ 	.byte	0x03, 0x1b
        /*002e*/ 	.short	0x00ff


	//----- nvinfo : EIATTR_MERCURY_ISA_VERSION
	.align		4
        /*0030*/ 	.byte	0x03, 0x5f
        /*0032*/ 	.short	0x0101


	//----- nvinfo : EIATTR_VRC_CTA_INIT_COUNT
	.align		4
        /*0034*/ 	.byte	0x02, 0x4a
	.zero		1
	.zero		1


	//----- nvinfo : EIATTR_EXIT_INSTR_OFFSETS
	.align		4
        /*0038*/ 	.byte	0x04, 0x1c
        /*003a*/ 	.short	(.L_68 - .L_67)


	//   ....[0]....
.L_67:
        /*003c*/ 	.word	0x00000070


	//   ....[1]....
        /*0040*/ 	.word	0x00001060


	//----- nvinfo : EIATTR_CRS_STACK_SIZE
	.align		4
.L_68:
        /*0044*/ 	.byte	0x04, 0x1e
        /*0046*/ 	.short	(.L_70 - .L_69)
.L_69:
        /*0048*/ 	.word	0x00000000


	//----- nvinfo : EIATTR_CBANK_PARAM_SIZE
	.align		4
.L_70:
        /*004c*/ 	.byte	0x03, 0x19
        /*004e*/ 	.short	0x0010


	//----- nvinfo : EIATTR_PARAM_CBANK
	.align		4
        /*0050*/ 	.byte	0x04, 0x0a
        /*0052*/ 	.short	(.L_72 - .L_71)
	.align		4
.L_71:
        /*0054*/ 	.word	index@(.nv.constant0._Z37operaciones_no_coalescido_divergenciaPdS_)
        /*0058*/ 	.short	0x0380
        /*005a*/ 	.short	0x0010


	//----- nvinfo : EIATTR_SW_WAR
	.align		4
.L_72:
        /*005c*/ 	.byte	0x04, 0x36
        /*005e*/ 	.short	(.L_74 - .L_73)
.L_73:
        /*0060*/ 	.word	0x00000008
.L_74:


//--------------------- .nv.info._Z11operacionesPdS_ --------------------------
	.section	.nv.info._Z11operacionesPdS_,"",@"SHT_CUDA_INFO"
	.sectionflags	@""
	.align	4


	//----- nvinfo : EIATTR_CUDA_API_VERSION
	.align		4
        /*0000*/ 	.byte	0x04, 0x37
        /*0002*/ 	.short	(.L_76 - .L_75)
.L_75:
        /*0004*/ 	.word	0x00000082


	//----- nvinfo : EIATTR_KPARAM_INFO
	.align		4
.L_76:
        /*0008*/ 	.byte	0x04, 0x17
        /*000a*/ 	.short	(.L_78 - .L_77)
.L_77:
        /*000c*/ 	.word	0x00000000
        /*0010*/ 	.short	0x0001
        /*0012*/ 	.short	0x0008
        /*0014*/ 	.byte	0x00, 0xf5, 0x21, 0x00


	//----- nvinfo : EIATTR_KPARAM_INFO
	.align		4
.L_78:
        /*0018*/ 	.byte	0x04, 0x17
        /*001a*/ 	.short	(.L_80 - .L_79)
.L_79:
        /*001c*/ 	.word	0x00000000
        /*0020*/ 	.short	0x0000
        /*0022*/ 	.short	0x0000
        /*0024*/ 	.byte	0x00, 0xf5, 0x21, 0x00


	//----- nvinfo : EIATTR_SPARSE_MMA_MASK
	.align		4
.L_80:
        /*0028*/ 	.byte	0x03, 0x50
        /*002a*/ 	.short	0x0000


	//----- nvinfo : EIATTR_MAXREG_COUNT
	.align		4
        /*002c*/ 	.byte	0x03, 0x1b
        /*002e*/ 	.short	0x00ff


	//----- nvinfo : EIATTR_MERCURY_ISA_VERSION
	.align		4
        /*0030*/ 	.byte	0x03, 0x5f
        /*0032*/ 	.short	0x0101


	//----- nvinfo : EIATTR_VRC_CTA_INIT_COUNT
	.align		4
        /*0034*/ 	.byte	0x02, 0x4a
	.zero		1
	.zero		1


	//----- nvinfo : EIATTR_EXIT_INSTR_OFFSETS
	.align		4
        /*0038*/ 	.byte	0x04, 0x1c
        /*003a*/ 	.short	(.L_82 - .L_81)


	//   ....[0]....
.L_81:
        /*003c*/ 	.word	0x00000070


	//   ....[1]....
        /*0040*/ 	.word	0x000008f0


	//----- nvinfo : EIATTR_CRS_STACK_SIZE
	.align		4
.L_82:
        /*0044*/ 	.byte	0x04, 0x1e
        /*0046*/ 	.short	(.L_84 - .L_83)
.L_83:
        /*0048*/ 	.word	0x00000000


	//----- nvinfo : EIATTR_CBANK_PARAM_SIZE
	.align		4
.L_84:
        /*004c*/ 	.byte	0x03, 0x19
        /*004e*/ 	.short	0x0010


	//----- nvinfo : EIATTR_PARAM_CBANK
	.align		4
        /*0050*/ 	.byte	0x04, 0x0a
        /*0052*/ 	.short	(.L_86 - .L_85)
	.align		4
.L_85:
        /*0054*/ 	.word	index@(.nv.constant0._Z11operacionesPdS_)
        /*0058*/ 	.short	0x0380
        /*005a*/ 	.short	0x0010


	//----- nvinfo : EIATTR_SW_WAR
	.align		4
.L_86:
        /*005c*/ 	.byte	0x04, 0x36
        /*005e*/ 	.short	(.L_88 - .L_87)
.L_87:
        /*0060*/ 	.word	0x00000008
.L_88:


//--------------------- .nv.info._Z8cuadradoPdS_  --------------------------
	.section	.nv.info._Z8cuadradoPdS_,"",@"SHT_CUDA_INFO"
	.sectionflags	@""
	.align	4


	//----- nvinfo : EIATTR_CUDA_API_VERSION
	.align		4
        /*0000*/ 	.byte	0x04, 0x37
        /*0002*/ 	.short	(.L_90 - .L_89)
.L_89:
        /*0004*/ 	.word	0x00000082


	//----- nvinfo : EIATTR_KPARAM_INFO
	.align		4
.L_90:
        /*0008*/ 	.byte	0x04, 0x17
        /*000a*/ 	.short	(.L_92 - .L_91)
.L_91:
        /*000c*/ 	.word	0x00000000
        /*0010*/ 	.short	0x0001
        /*0012*/ 	.short	0x0008
        /*0014*/ 	.byte	0x00, 0xf5, 0x21, 0x00


	//----- nvinfo : EIATTR_KPARAM_INFO
	.align		4
.L_92:
        /*0018*/ 	.byte	0x04, 0x17
        /*001a*/ 	.short	(.L_94 - .L_93)
.L_93:
        /*001c*/ 	.word	0x00000000
        /*0020*/ 	.short	0x0000
        /*0022*/ 	.short	0x0000
        /*0024*/ 	.byte	0x00, 0xf5, 0x21, 0x00


	//----- nvinfo : EIATTR_SPARSE_MMA_MASK
	.align		4
.L_94:
        /*0028*/ 	.byte	0x03, 0x50
        /*002a*/ 	.short	0x0000


	//----- nvinfo : EIATTR_MAXREG_COUNT
	.align		4
        /*002c*/ 	.byte	0x03, 0x1b
        /*002e*/ 	.short	0x00ff


	//----- nvinfo : EIATTR_MERCURY_ISA_VERSION
	.align		4
        /*0030*/ 	.byte	0x03, 0x5f
        /*0032*/ 	.short	0x0101


	//----- nvinfo : EIATTR_VRC_CTA_INIT_COUNT
	.align		4
        /*0034*/ 	.byte	0x02, 0x4a
	.zero		1
	.zero		1


	//----- nvinfo : EIATTR_EXIT_INSTR_OFFSETS
	.align		4
        /*0038*/ 	.byte	0x04, 0x1c
        /*003a*/ 	.short	(.L_96 - .L_95)


	//   ....[0]....
.L_95:
        /*003c*/ 	.word	0x00000060


	//   ....[1]....
        /*0040*/ 	.word	0x000000f0


	//----- nvinfo : EIATTR_CBANK_PARAM_SIZE
	.align		4
.L_96:
        /*0044*/ 	.byte	0x03, 0x19
        /*0046*/ 	.short	0x0010


	//----- nvinfo : EIATTR_PARAM_CBANK
	.align		4
        /*0048*/ 	.byte	0x04, 0x0a
        /*004a*/ 	.short	(.L_98 - .L_97)
	.align		4
.L_97:
        /*004c*/ 	.word	index@(.nv.constant0._Z8cuadradoPdS_)
        /*0050*/ 	.short	0x0380
        /*0052*/ 	.short	0x0010


	//----- nvinfo : EIATTR_SW_WAR
	.align		4
.L_98:
        /*0054*/ 	.byte	0x04, 0x36
        /*0056*/ 	.short	(.L_100 - .L_99)
.L_99:
        /*0058*/ 	.word	0x00000008
.L_100:


//--------------------- .nv.callgraph             --------------------------
	.section	.nv.callgraph,"",@"SHT_CUDA_CALLGRAPH"
	.align	4
	.sectionentsize	8
	.align		4
        /*0000*/ 	.word	0x00000000
	.align		4
        /*0004*/ 	.word	0xffffffff
	.align		4
        /*0008*/ 	.word	0x00000000
	.align		4
        /*000c*/ 	.word	0xfffffffe
	.align		4
        /*0010*/ 	.word	0x00000000
	.align		4
        /*0014*/ 	.word	0xfffffffd
	.align		4
        /*0018*/ 	.word	0x00000000
	.align		4
        /*001c*/ 	.word	0xfffffffc


//--------------------- .nv.constant4             --------------------------
	.section	.nv.constant4,"a",@progbits
	.align	8
	.align		8
.nv.constant4:
        /*0000*/ 	.dword	__cudart_i2opi_f
	.align		8
        /*0008*/ 	.dword	__cudart_i2opi_d
	.align		8
        /*0010*/ 	.dword	__cudart_sin_cos_coeffs


//--------------------- .text._Z30operaciones_double_divergenciaPdS_ --------------------------
	.section	.text._Z30operaciones_double_divergenciaPdS_,"ax",@progbits
	.align	128
        .global         _Z30operaciones_double_divergenciaPdS_
        .type           _Z30operaciones_double_divergenciaPdS_,@function
        .size           _Z30operaciones_double_divergenciaPdS_,(.L_x_93 - _Z30operaciones_double_divergenciaPdS_)
        .other          _Z30operaciones_double_divergenciaPdS_,@"STO_CUDA_ENTRY STV_DEFAULT"
_Z30operaciones_double_divergenciaPdS_:
.text._Z30operaciones_double_divergenciaPdS_:
[----:B------:R-:W0:Y:S01]  /*0000*/  LDC R1, c[0x0][0x37c] ;  /* 0x0000df00ff017b82 */ /* 0x000e220000000800 */
[----:B------:R-:W1:Y:S07]  /*0010*/  S2R R3, SR_TID.X ;  /* 0x0000000000037919 */ /* 0x000e6e0000002100 */
[----:B------:R-:W1:Y:S01]  /*0020*/  S2UR UR4, SR_CTAID.X ;  /* 0x00000000000479c3 */ /* 0x000e620000002500 */
[----:B0-----:R-:W-:-:S07]  /*0030*/  VIADD R1, R1, 0xffffffd8 ;  /* 0xffffffd801017836 */ /* 0x001fce0000000000 */
[----:B------:R-:W1:Y:S02]  /*0040*/  LDC R10, c[0x0][0x360] ;  /* 0x0000d800ff0a7b82 */ /* 0x000e640000000800 */
[----:B-1----:R-:W-:-:S05]  /*0050*/  IMAD R10, R10, UR4, R3 ;  /* 0x000000040a0a7c24 */ /* 0x002fca000f8e0203 */
[----:B------:R-:W-:-:S13]  /*0060*/  ISETP.GT.AND P0, PT, R10, 0x7fffff, PT ;  /* 0x007fffff0a00780c */ /* 0x000fda0003f04270 */
[----:B------:R-:W-:Y:S05]  /*0070*/  @P0 EXIT ;  /* 0x000000000000094d */ /* 0x000fea0003800000 */
[----:B------:R-:W0:Y:S01]  /*0080*/  LDC.64 R4, c[0x0][0x380] ;  /* 0x0000e000ff047b82 */ /* 0x000e220000000a00 */
[----:B------:R-:W1:Y:S01]  /*0090*/  LDCU.64 UR4, c[0x0][0x358] ;  /* 0x00006b00ff0477ac */ /* 0x000e620008000a00 */
[----:B0-----:R-:W-:-:S06]  /*00a0*/  IMAD.WIDE R4, R10, 0x8, R4 ;  /* 0x000000080a047825 */ /* 0x001fcc00078e0204 */
[----:B-1----:R-:W2:Y:S01]  /*00b0*/  LDG.E.64 R4, desc[UR4][R4.64] ;  /* 0x0000000404047981 */ /* 0x002ea2000c1e1b00 */
[----:B------:R-:W0:Y:S01]  /*00c0*/  MUFU.RCP64H R3, 100 ;  /* 0x4059000000037908 */ /* 0x000e220000001800 */
[----:B------:R-:W-:Y:S01]  /*00d0*/  IMAD.MOV.U32 R8, RZ, RZ, 0x0 ;  /* 0x00000000ff087424 */ /* 0x000fe200078e00ff */
[----:B------:R-:W-:Y:S01]  /*00e0*/  BSSY.RECONVERGENT B0, `(.L_x_0) ;  /* 0x0000013000007945 */ /* 0x000fe20003800200 */
[----:B------:R-:W-:Y:S02]  /*00f0*/  IMAD.MOV.U32 R9, RZ, RZ, 0x40590000 ;  /* 0x40590000ff097424 */ /* 0x000fe400078e00ff */
[----:B------:R-:W-:-:S06]  /*0100*/  IMAD.MOV.U32 R2, RZ, RZ, 0x1 ;  /* 0x00000001ff027424 */ /* 0x000fcc00078e00ff */
[----:B0-----:R-:W-:-:S08]  /*0110*/  DFMA R6, R2, -R8, 1 ;  /* 0x3ff000000206742b */ /* 0x001fd00000000808 */
[----:B------:R-:W-:-:S08]  /*0120*/  DFMA R6, R6, R6, R6 ;  /* 0x000000060606722b */ /* 0x000fd00000000006 */
[----:B------:R-:W-:-:S08]  /*0130*/  DFMA R6, R2, R6, R2 ;  /* 0x000000060206722b */ /* 0x000fd00000000002 */
[----:B------:R-:W-:-:S08]  /*0140*/  DFMA R2, R6, -R8, 1 ;  /* 0x3ff000000602742b */ /* 0x000fd00000000808 */
[----:B------:R-:W-:-:S08]  /*0150*/  DFMA R2, R6, R2, R6 ;  /* 0x000000020602722b */ /* 0x000fd00000000006 */
[----:B--2---:R-:W-:Y:S01]  /*0160*/  DMUL R6, R4, R2 ;  /* 0x0000000204067228 */ /* 0x004fe20000000000 */
[----:B------:R-:W-:-:S07]  /*0170*/  FSETP.GEU.AND P1, PT, |R5|, 6.5827683646048100446e-37, PT ;  /* 0x036000000500780b */ /* 0x000fce0003f2e200 */
[----:B------:R-:W-:-:S08]  /*0180*/  DFMA R8, R6, -100, R4 ;  /* 0xc05900000608782b */ /* 0x000fd00000000004 */
[----:B------:R-:W-:-:S10]  /*0190*/  DFMA R2, R2, R8, R6 ;  /* 0x000000080202722b */ /* 0x000fd40000000006 */
[----:B------:R-:W-:-:S05]  /*01a0*/  FFMA R0, RZ, 3.390625, R3 ;  /* 0x40590000ff007823 */ /* 0x000fca0000000003 */
[----:B------:R-:W-:-:S13]  /*01b0*/  FSETP.GT.AND P0, PT, |R0|, 1.469367938527859385e-39, PT ;  /* 0x001000000000780b */ /* 0x000fda0003f04200 */
[----:B------:R-:W-:Y:S05]  /*01c0*/  @P0 BRA P1, `(.L_x_1) ;  /* 0x0000000000100947 */ /* 0x000fea0000800000 */
[----:B------:R-:W-:-:S07]  /*01d0*/  MOV R0, 0x1f0 ;  /* 0x000001f000007802 */ /* 0x000fce0000000f00 */
[----:B------:R-:W-:Y:S05]  /*01e0*/  CALL.REL.NOINC `($__internal_0_$__cuda_sm20_div_rn_f64_full) ;  /* 0x0000000c00947944 */ /* 0x000fea0003c00000 */
[----:B------:R-:W-:Y:S02]  /*01f0*/  IMAD.MOV.U32 R2, RZ, RZ, R12 ;  /* 0x000000ffff027224 */ /* 0x000fe400078e000c */
[----:B------:R-:W-:-:S07]  /*0200*/  IMAD.MOV.U32 R3, RZ, RZ, R13 ;  /* 0x000000ffff037224 */ /* 0x000fce00078e000d */
.L_x_1:
[----:B------:R-:W-:Y:S05]  /*0210*/  BSYNC.RECONVERGENT B0 ;  /* 0x0000000000007941 */ /* 0x000fea0003800200 */
.L_x_0:
[----:B------:R-:W-:Y:S01]  /*0220*/  LOP3.LUT R0, R10, 0x1, RZ, 0xc0, !PT ;  /* 0x000000010a007812 */ /* 0x000fe200078ec0ff */
[----:B------:R-:W-:Y:S03]  /*0230*/  BSSY.RECONVERGENT B0, `(.L_x_2) ;  /* 0x0000053000007945 */ /* 0x000fe60003800200 */
[----:B------:R-:W-:-:S13]  /*0240*/  ISETP.NE.U32.AND P0, PT, R0, 0x1, PT ;  /* 0x000000010000780c */ /* 0x000fda0003f05070 */
[----:B------:R-:W-:Y:S05]  /*0250*/  @P0 BRA `(.L_x_3) ;  /* 0x0000000000540947 */ /* 0x000fea0003800000 */
[----:B------:R-:W0:Y:S01]  /*0260*/  MUFU.RSQ64H R5, R3 ;  /* 0x0000000300057308 */ /* 0x000e220000001c00 */
[----:B------:R-:W-:Y:S01]  /*0270*/  VIADD R4, R3, 0xfcb00000 ;  /* 0xfcb0000003047836 */ /* 0x000fe20000000000 */
[----:B------:R-:W-:Y:S01]  /*0280*/  BSSY.RECONVERGENT B1, `(.L_x_4) ;  /* 0x0000011000017945 */ /* 0x000fe20003800200 */
[----:B------:R-:W-:Y:S02]  /*0290*/  IMAD.MOV.U32 R8, RZ, RZ, 0x0 ;  /* 0x00000000ff087424 */ /* 0x000fe400078e00ff */
[----:B------:R-:W-:Y:S01]  /*02a0*/  IMAD.MOV.U32 R9, RZ, RZ, 0x3fd80000 ;  /* 0x3fd80000ff097424 */ /* 0x000fe200078e00ff */
[----:B------:R-:W-:Y:S01]  /*02b0*/  ISETP.GE.U32.AND P0, PT, R4, 0x7ca00000, PT ;  /* 0x7ca000000400780c */ /* 0x000fe20003f06070 */
[----:B0-----:R-:W-:-:S08]  /*02c0*/  DMUL R6, R4, R4 ;  /* 0x0000000404067228 */ /* 0x001fd00000000000 */
[----:B------:R-:W-:-:S08]  /*02d0*/  DFMA R6, -R6, R2, 1 ;  /* 0x3ff000000606742b */ /* 0x000fd00000000102 */
[----:B------:R-:W-:Y:S02]  /*02e0*/  DFMA R8, R6, R8, 0.5 ;  /* 0x3fe000000608742b */ /* 0x000fe40000000008 */
[----:B------:R-:W-:-:S08]  /*02f0*/  DMUL R6, R4, R6 ;  /* 0x0000000604067228 */ /* 0x000fd00000000000 */
[----:B------:R-:W-:-:S08]  /*0300*/  DFMA R12, R8, R6, R4 ;  /* 0x00000006080c722b */ /* 0x000fd00000000004 */
[----:B------:R-:W-:Y:S02]  /*0310*/  DMUL R14, R12, R2 ;  /* 0x000000020c0e7228 */ /* 0x000fe40000000000 */
[----:B------:R-:W-:Y:S02]  /*0320*/  VIADD R9, R13, 0xfff00000 ;  /* 0xfff000000d097836 */ /* 0x000fe40000000000 */
[----:B------:R-:W-:-:S04]  /*0330*/  IMAD.MOV.U32 R8, RZ, RZ, R12 ;  /* 0x000000ffff087224 */ /* 0x000fc800078e000c */
[----:B------:R-:W-:-:S08]  /*0340*/  DFMA R16, R14, -R14, R2 ;  /* 0x8000000e0e10722b */ /* 0x000fd00000000002 */
[----:B------:R-:W-:Y:S01]  /*0350*/  DFMA R6, R16, R8, R14 ;  /* 0x000000081006722b */ /* 0x000fe2000000000e */
[----:B------:R-:W-:Y:S10]  /*0360*/  @!P0 BRA `(.L_x_5) ;  /* 0x0000000000088947 */ /* 0x000ff40003800000 */
[----:B------:R-:W-:-:S07]  /*0370*/  MOV R0, 0x390 ;  /* 0x0000039000007802 */ /* 0x000fce0000000f00 */
[----:B------:R-:W-:Y:S05]  /*0380*/  CALL.REL.NOINC `($__internal_1_$__cuda_sm20_dsqrt_rn_f64_mediumpath_v1) ;  /* 0x0000001000687944 */ /* 0x000fea0003c00000 */
.L_x_5:
[----:B------:R-:W-:Y:S05]  /*0390*/  BSYNC.RECONVERGENT B1 ;  /* 0x0000000000017941 */ /* 0x000fea0003800200 */
.L_x_4:
[----:B------:R-:W-:Y:S05]  /*03a0*/  BRA `(.L_x_6) ;  /* 0x0000000000ec7947 */ /* 0x000fea0003800000 */
.L_x_3:
[----:B------:R-:W-:Y:S01]  /*03b0*/  DSETP.NEU.AND P0, PT, |R2|, +INF , PT ;  /* 0x7ff000000200742a */ /* 0x000fe20003f0d200 */
[----:B------:R-:W-:-:S13]  /*03c0*/  BSSY.RECONVERGENT B1, `(.L_x_7) ;  /* 0x000001c000017945 */ /* 0x000fda0003800200 */
[----:B------:R-:W-:Y:S01]  /*03d0*/  @!P0 DMUL R8, RZ, R2 ;  /* 0x00000002ff088228 */ /* 0x000fe20000000000 */
[----:B------:R-:W-:Y:S01]  /*03e0*/  @!P0 IMAD.MOV.U32 R0, RZ, RZ, 0x1 ;  /* 0x00000001ff008424 */ /* 0x000fe200078e00ff */
[----:B------:R-:W-:Y:S09]  /*03f0*/  @!P0 BRA `(.L_x_8) ;  /* 0x0000000000608947 */ /* 0x000ff20003800000 */
[----:B------:R-:W-:Y:S01]  /*0400*/  UMOV UR6, 0x6dc9c883 ;  /* 0x6dc9c88300067882 */ /* 0x000fe20000000000 */
[----:B------:R-:W-:Y:S01]  /*0410*/  UMOV UR7, 0x3fe45f30 ;  /* 0x3fe45f3000077882 */ /* 0x000fe20000000000 */
[C---:B------:R-:W-:Y:S01]  /*0420*/  DSETP.GE.AND P0, PT, |R2|.reuse, 2.14748364800000000000e+09, PT ;  /* 0x41e000000200742a */ /* 0x040fe20003f06200 */
[----:B------:R-:W-:Y:S01]  /*0430*/  BSSY.RECONVERGENT B2, `(.L_x_9) ;  /* 0x0000013000027945 */ /* 0x000fe20003800200 */
[----:B------:R-:W-:Y:S01]  /*0440*/  DMUL R4, R2, UR6 ;  /* 0x0000000602047c28 */ /* 0x000fe20008000000 */
[----:B------:R-:W-:Y:S01]  /*0450*/  UMOV UR6, 0x54442d18 ;  /* 0x54442d1800067882 */ /* 0x000fe20000000000 */
[----:B------:R-:W-:-:S04]  /*0460*/  UMOV UR7, 0x3ff921fb ;  /* 0x3ff921fb00077882 */ /* 0x000fc80000000000 */
[----:B------:R-:W0:Y:S08]  /*0470*/  F2I.F64 R0, R4 ;  /* 0x0000000400007311 */ /* 0x000e300000301100 */
[----:B0-----:R-:W0:Y:S02]  /*0480*/  I2F.F64 R8, R0 ;  /* 0x0000000000087312 */ /* 0x001e240000201c00 */
[----:B0-----:R-:W-:Y:S01]  /*0490*/  DFMA R6, R8, -UR6, R2 ;  /* 0x8000000608067c2b */ /* 0x001fe20008000002 */
[----:B------:R-:W-:Y:S01]  /*04a0*/  UMOV UR6, 0x33145c00 ;  /* 0x33145c0000067882 */ /* 0x000fe20000000000 */
[----:B------:R-:W-:-:S06]  /*04b0*/  UMOV UR7, 0x3c91a626 ;  /* 0x3c91a62600077882 */ /* 0x000fcc0000000000 */
[----:B------:R-:W-:Y:S01]  /*04c0*/  DFMA R6, R8, -UR6, R6 ;  /* 0x8000000608067c2b */ /* 0x000fe20008000006 */
[----:B------:R-:W-:Y:S01]  /*04d0*/  UMOV UR6, 0x252049c0 ;  /* 0x252049c000067882 */ /* 0x000fe20000000000 */
[----:B------:R-:W-:-:S06]  /*04e0*/  UMOV UR7, 0x397b839a ;  /* 0x397b839a00077882 */ /* 0x000fcc0000000000 */
[----:B------:R-:W-:Y:S01]  /*04f0*/  DFMA R8, R8, -UR6, R6 ;  /* 0x8000000608087c2b */ /* 0x000fe20008000006 */
[----:B------:R-:W-:Y:S10]  /*0500*/  @!P0 BRA `(.L_x_10) ;  /* 0x0000000000148947 */ /* 0x000ff40003800000 */
[----:B------:R-:W-:Y:S01]  /*0510*/  IMAD.MOV.U32 R17, RZ, RZ, R3 ;  /* 0x000000ffff117224 */ /* 0x000fe200078e0003 */
[----:B------:R-:W-:-:S07]  /*0520*/  MOV R12, 0x540 ;  /* 0x00000540000c7802 */ /* 0x000fce0000000f00 */
[----:B------:R-:W-:Y:S05]  /*0530*/  CALL.REL.NOINC `($_Z30operaciones_double_divergenciaPdS_$__internal_trig_reduction_slowpathd) ;  /* 0x0000001c00607944 */ /* 0x000fea0003c00000 */
[----:B------:R-:W-:Y:S02]  /*0540*/  IMAD.MOV.U32 R8, RZ, RZ, R2 ;  /* 0x000000ffff087224 */ /* 0x000fe400078e0002 */
[----:B------:R-:W-:-:S07]  /*0550*/  IMAD.MOV.U32 R9, RZ, RZ, R3 ;  /* 0x000000ffff097224 */ /* 0x000fce00078e0003 */
.L_x_10:
[----:B------:R-:W-:Y:S05]  /*0560*/  BSYNC.RECONVERGENT B2 ;  /* 0x0000000000027941 */ /* 0x000fea0003800200 */
.L_x_9:
[----:B------:R-:W-:-:S07]  /*0570*/  VIADD R0, R0, 0x1 ;  /* 0x0000000100007836 */ /* 0x000fce0000000000 */
.L_x_8:
[----:B------:R-:W-:Y:S05]  /*0580*/  BSYNC.RECONVERGENT B1 ;  /* 0x0000000000017941 */ /* 0x000fea0003800200 */
.L_x_7:
[----:B------:R-:W0:Y:S01]  /*0590*/  LDCU.64 UR6, c[0x4][0x10] ;  /* 0x01000200ff0677ac */ /* 0x000e220008000a00 */
[----:B------:R-:W-:-:S05]  /*05a0*/  IMAD.SHL.U32 R2, R0, 0x40, RZ ;  /* 0x0000004000027824 */ /* 0x000fca00078e00ff */
[----:B------:R-:W-:-:S04]  /*05b0*/  LOP3.LUT R2, R2, 0x40, RZ, 0xc0, !PT ;  /* 0x0000004002027812 */ /* 0x000fc800078ec0ff */
[----:B0-----:R-:W-:-:S05]  /*05c0*/  IADD3 R20, P0, PT, R2, UR6, RZ ;  /* 0x0000000602147c10 */ /* 0x001fca000ff1e0ff */
[----:B------:R-:W-:-:S05]  /*05d0*/  IMAD.X R21, RZ, RZ, UR7, P0 ;  /* 0x00000007ff157e24 */ /* 0x000fca00080e06ff */
[----:B------:R-:W2:Y:S04]  /*05e0*/  LDG.E.128.CONSTANT R16, desc[UR4][R20.64] ;  /* 0x0000000414107981 */ /* 0x000ea8000c1e9d00 */
[----:B------:R-:W3:Y:S04]  /*05f0*/  LDG.E.128.CONSTANT R12, desc[UR4][R20.64+0x10] ;  /* 0x00001004140c7981 */ /* 0x000ee8000c1e9d00 */
[----:B------:R-:W4:Y:S01]  /*0600*/  LDG.E.128.CONSTANT R4, desc[UR4][R20.64+0x20] ;  /* 0x0000200414047981 */ /* 0x000f22000c1e9d00 */
[----:B------:R-:W-:Y:S01]  /*0610*/  LOP3.LUT R2, R0, 0x1, RZ, 0xc0, !PT ;  /* 0x0000000100027812 */ /* 0x000fe200078ec0ff */
[----:B------:R-:W-:-:S02]  /*0620*/  IMAD.MOV.U32 R22, RZ, RZ, 0x20fd8164 ;  /* 0x20fd8164ff167424 */ /* 0x000fc400078e00ff */
[----:B------:R-:W-:Y:S01]  /*0630*/  IMAD.MOV.U32 R11, RZ, RZ, 0x3da8ff83 ;  /* 0x3da8ff83ff0b7424 */ /* 0x000fe200078e00ff */
[----:B------:R-:W-:Y:S01]  /*0640*/  ISETP.NE.U32.AND P0, PT, R2, 0x1, PT ;  /* 0x000000010200780c */ /* 0x000fe20003f05070 */
[----:B------:R-:W-:-:S03]  /*0650*/  DMUL R2, R8, R8 ;  /* 0x0000000808027228 */ /* 0x000fc60000000000 */
[----:B------:R-:W-:Y:S02]  /*0660*/  FSEL R22, R22, -8.06006814911005101289e+34, !P0 ;  /* 0xf9785eba16167808 */ /* 0x000fe40004000000 */
[----:B------:R-:W-:-:S06]  /*0670*/  FSEL R23, -R11, 0.11223486810922622681, !P0 ;  /* 0x3de5db650b177808 */ /* 0x000fcc0004000100 */
[----:B--2---:R-:W-:-:S08]  /*0680*/  DFMA R16, R2, R22, R16 ;  /* 0x000000160210722b */ /* 0x004fd00000000010 */
[----:B------:R-:W-:-:S08]  /*0690*/  DFMA R16, R2, R16, R18 ;  /* 0x000000100210722b */ /* 0x000fd00000000012 */
[----:B---3--:R-:W-:-:S08]  /*06a0*/  DFMA R12, R2, R16, R12 ;  /* 0x00000010020c722b */ /* 0x008fd0000000000c */
[----:B------:R-:W-:-:S08]  /*06b0*/  DFMA R12, R2, R12, R14 ;  /* 0x0000000c020c722b */ /* 0x000fd0000000000e */
[----:B----4-:R-:W-:-:S08]  /*06c0*/  DFMA R4, R2, R12, R4 ;  /* 0x0000000c0204722b */ /* 0x010fd00000000004 */
[----:B------:R-:W-:-:S08]  /*06d0*/  DFMA R4, R2, R4, R6 ;  /* 0x000000040204722b */ /* 0x000fd00000000006 */
[----:B------:R-:W-:Y:S02]  /*06e0*/  DFMA R8, R4, R8, R8 ;  /* 0x000000080408722b */ /* 0x000fe40000000008 */
[----:B------:R-:W-:-:S10]  /*06f0*/  DFMA R2, R2, R4, 1 ;  /* 0x3ff000000202742b */ /* 0x000fd40000000004 */
[----:B------:R-:W-:Y:S02]  /*0700*/  FSEL R4, R2, R8, !P0 ;  /* 0x0000000802047208 */ /* 0x000fe40004000000 */
[----:B------:R-:W-:Y:S02]  /*0710*/  FSEL R5, R3, R9, !P0 ;  /* 0x0000000903057208 */ /* 0x000fe40004000000 */
[----:B------:R-:W-:-:S04]  /*0720*/  LOP3.LUT P0, RZ, R0, 0x2, RZ, 0xc0, !PT ;  /* 0x0000000200ff7812 */ /* 0x000fc8000780c0ff */
[----:B------:R-:W-:-:S10]  /*0730*/  DADD R2, RZ, -R4 ;  /* 0x00000000ff027229 */ /* 0x000fd40000000804 */
[----:B------:R-:W-:Y:S02]  /*0740*/  FSEL R6, R4, R2, !P0 ;  /* 0x0000000204067208 */ /* 0x000fe40004000000 */
[----:B------:R-:W-:-:S07]  /*0750*/  FSEL R7, R5, R3, !P0 ;  /* 0x0000000305077208 */ /* 0x000fce0004000000 */
.L_x_6:
[----:B------:R-:W-:Y:S05]  /*0760*/  BSYNC.RECONVERGENT B0 ;  /* 0x0000000000007941 */ /* 0x000fea0003800200 */
.L_x_2:
[----:B------:R-:W-:Y:S01]  /*0770*/  DSETP.NEU.AND P0, PT, |R6|, +INF , PT ;  /* 0x7ff000000600742a */ /* 0x000fe20003f0d200 */
[----:B------:R-:W-:-:S13]  /*0780*/  BSSY.RECONVERGENT B0, `(.L_x_11) ;  /* 0x0000018000007945 */ /* 0x000fda0003800200 */
[----:B------:R-:W-:Y:S01]  /*0790*/  @!P0 DMUL R2, RZ, R6 ;  /* 0x00000006ff028228 */ /* 0x000fe20000000000 */
[----:B------:R-:W-:Y:S01]  /*07a0*/  @!P0 IMAD.MOV.U32 R0, RZ, RZ, RZ ;  /* 0x000000ffff008224 */ /* 0x000fe200078e00ff */
[----:B------:R-:W-:Y:S09]  /*07b0*/  @!P0 BRA `(.L_x_12) ;  /* 0x0000000000508947 */ /* 0x000ff20003800000 */
[----:B------:R-:W-:Y:S01]  /*07c0*/  UMOV UR6, 0x6dc9c883 ;  /* 0x6dc9c88300067882 */ /* 0x000fe20000000000 */
[----:B------:R-:W-:Y:S01]  /*07d0*/  UMOV UR7, 0x3fe45f30 ;  /* 0x3fe45f3000077882 */ /* 0x000fe20000000000 */
[C---:B------:R-:W-:Y:S02]  /*07e0*/  DSETP.GE.AND P0, PT, |R6|.reuse, 2.14748364800000000000e+09, PT ;  /* 0x41e000000600742a */ /* 0x040fe40003f06200 */
        /* <DEDUP_REMOVED lines=14> */
[----:B------:R-:W-:Y:S01]  /*08d0*/  MOV R12, 0x900 ;  /* 0x00000900000c7802 */ /* 0x000fe20000000f00 */
[----:B------:R-:W-:-:S07]  /*08e0*/  IMAD.MOV.U32 R17, RZ, RZ, R7 ;  /* 0x000000ffff117224 */ /* 0x000fce00078e0007 */
[----:B------:R-:W-:Y:S05]  /*08f0*/  CALL.REL.NOINC `($_Z30operaciones_double_divergenciaPdS_$__internal_trig_reduction_slowpathd) ;  /* 0x0000001800707944 */ /* 0x000fea0003c00000 */
.L_x_12:
[----:B------:R-:W-:Y:S05]  /*0900*/  BSYNC.RECONVERGENT B0 ;  /* 0x0000000000007941 */ /* 0x000fea0003800200 */
.L_x_11:
        /* <DEDUP_REMOVED lines=9> */
[----:B------:R-:W-:Y:S01]  /*09a0*/  IMAD.MOV.U32 R22, RZ, RZ, 0x20fd8164 ;  /* 0x20fd8164ff167424 */ /* 0x000fe200078e00ff */
[----:B------:R-:W-:Y:S01]  /*09b0*/  BSSY.RECONVERGENT B0, `(.L_x_13) ;  /* 0x0000016000007945 */ /* 0x000fe20003800200 */
        /* <DEDUP_REMOVED lines=15> */
[----:B------:R-:W-:Y:S02]  /*0ab0*/  LOP3.LUT P0, RZ, R0, 0x2, RZ, 0xc0, !PT ;  /* 0x0000000200ff7812 */ /* 0x000fe4000780c0ff */
[----:B------:R-:W-:Y:S02]  /*0ac0*/  MOV R0, 0xb10 ;  /* 0x00000b1000007802 */ /* 0x000fe40000000f00 */
[----:B------:R-:W-:-:S10]  /*0ad0*/  DADD R2, RZ, -R4 ;  /* 0x00000000ff027229 */ /* 0x000fd40000000804 */
[----:B------:R-:W-:Y:S02]  /*0ae0*/  FSEL R20, R4, R2, !P0 ;  /* 0x0000000204147208 */ /* 0x000fe40004000000 */
[----:B------:R-:W-:-:S07]  /*0af0*/  FSEL R21, R5, R3, !P0 ;  /* 0x0000000305157208 */ /* 0x000fce0004000000 */
[----:B------:R-:W-:Y:S05]  /*0b00*/  CALL.REL.NOINC `($_Z30operaciones_double_divergenciaPdS_$__internal_accurate_pow) ;  /* 0x0000000c00447944 */ /* 0x000fea0003c00000 */
[----:B------:R-:W-:Y:S05]  /*0b10*/  BSYNC.RECONVERGENT B0 ;  /* 0x0000000000007941 */ /* 0x000fea0003800200 */
.L_x_13:
[C---:B------:R-:W-:Y:S01]  /*0b20*/  DADD R2, R20.reuse, 2 ;  /* 0x4000000014027429 */ /* 0x040fe20000000000 */
[----:B------:R-:W-:Y:S01]  /*0b30*/  BSSY.RECONVERGENT B0, `(.L_x_14) ;  /* 0x000000f000007945 */ /* 0x000fe20003800200 */
[C---:B------:R-:W-:Y:S02]  /*0b40*/  DSETP.NEU.AND P1, PT, R20.reuse, RZ, PT ;  /* 0x000000ff1400722a */ /* 0x040fe40003f2d000 */
[----:B------:R-:W-:-:S06]  /*0b50*/  DSETP.NEU.AND P0, PT, R20, 1, PT ;  /* 0x3ff000001400742a */ /* 0x000fcc0003f0d000 */
[----:B------:R-:W-:Y:S01]  /*0b60*/  LOP3.LUT R2, R3, 0x7ff00000, RZ, 0xc0, !PT ;  /* 0x7ff0000003027812 */ /* 0x000fe200078ec0ff */
[----:B------:R-:W-:-:S03]  /*0b70*/  IMAD.MOV.U32 R3, RZ, RZ, R5 ;  /* 0x000000ffff037224 */ /* 0x000fc600078e0005 */
[----:B------:R-:W-:Y:S01]  /*0b80*/  ISETP.NE.AND P2, PT, R2, 0x7ff00000, PT ;  /* 0x7ff000000200780c */ /* 0x000fe20003f45270 */
[----:B------:R-:W-:Y:S01]  /*0b90*/  IMAD.MOV.U32 R2, RZ, RZ, R4 ;  /* 0x000000ffff027224 */ /* 0x000fe200078e0004 */
[----:B------:R-:W-:-:S11]  /*0ba0*/  @!P1 CS2R R2, SRZ ;  /* 0x0000000000029805 */ /* 0x000fd6000001ff00 */
[----:B------:R-:W-:Y:S05]  /*0bb0*/  @P2 BRA `(.L_x_15) ;  /* 0x0000000000182947 */ /* 0x000fea0003800000 */
[----:B------:R-:W-:-:S14]  /*0bc0*/  DSETP.NAN.AND P1, PT, R20, R20, PT ;  /* 0x000000141400722a */ /* 0x000fdc0003f28000 */
[----:B------:R-:W-:Y:S01]  /*0bd0*/  @P1 DADD R2, R20, 2 ;  /* 0x4000000014021429 */ /* 0x000fe20000000000 */
[----:B------:R-:W-:Y:S10]  /*0be0*/  @P1 BRA `(.L_x_15) ;  /* 0x00000000000c1947 */ /* 0x000ff40003800000 */
[----:B------:R-:W-:-:S14]  /*0bf0*/  DSETP.NEU.AND P1, PT, |R20|, +INF , PT ;  /* 0x7ff000001400742a */ /* 0x000fdc0003f2d200 */
[----:B------:R-:W-:Y:S02]  /*0c00*/  @!P1 IMAD.MOV.U32 R2, RZ, RZ, 0x0 ;  /* 0x00000000ff029424 */ /* 0x000fe400078e00ff */
[----:B------:R-:W-:-:S07]  /*0c10*/  @!P1 IMAD.MOV.U32 R3, RZ, RZ, 0x7ff00000 ;  /* 0x7ff00000ff039424 */ /* 0x000fce00078e00ff */
.L_x_15:
[----:B------:R-:W-:Y:S05]  /*0c20*/  BSYNC.RECONVERGENT B0 ;  /* 0x0000000000007941 */ /* 0x000fea0003800200 */
.L_x_14:
[----:B------:R-:W-:Y:S01]  /*0c30*/  FSEL R16, R2, RZ, P0 ;  /* 0x000000ff02107208 */ /* 0x000fe20000000000 */
[----:B------:R-:W-:Y:S01]  /*0c40*/  BSSY.RECONVERGENT B0, `(.L_x_16) ;  /* 0x000001c000007945 */ /* 0x000fe20003800200 */
[----:B------:R-:W-:-:S06]  /*0c50*/  FSEL R17, R3, 1.875, P0 ;  /* 0x3ff0000003117808 */ /* 0x000fcc0000000000 */
[----:B------:R-:W-:-:S14]  /*0c60*/  DSETP.NEU.AND P0, PT, |R16|, +INF , PT ;  /* 0x7ff000001000742a */ /* 0x000fdc0003f0d200 */
        /* <DEDUP_REMOVED lines=23> */
.L_x_19:
[----:B------:R-:W-:Y:S05]  /*0de0*/  BSYNC.RECONVERGENT B1 ;  /* 0x0000000000017941 */ /* 0x000fea0003800200 */
.L_x_18:
[----:B------:R-:W-:-:S07]  /*0df0*/  VIADD R0, R0, 0x1 ;  /* 0x0000000100007836 */ /* 0x000fce0000000000 */
.L_x_17:
[----:B------:R-:W-:Y:S05]  /*0e00*/  BSYNC.RECONVERGENT B0 ;  /* 0x0000000000007941 */ /* 0x000fea0003800200 */
.L_x_16:
        /* <DEDUP_REMOVED lines=20> */
[----:B------:R-:W-:Y:S01]  /*0f50*/  DFMA R4, R8, R4, R6 ;  /* 0x000000040804722b */ /* 0x000fe20000000006 */
[----:B------:R-:W0:Y:S07]  /*0f60*/  LDC.64 R6, c[0x0][0x388] ;  /* 0x0000e200ff067b82 */ /* 0x000e2e0000000a00 */
[----:B------:R-:W-:Y:S02]  /*0f70*/  DFMA R2, R4, R2, R2 ;  /* 0x000000020402722b */ /* 0x000fe40000000002 */
[----:B------:R-:W-:-:S10]  /*0f80*/  DFMA R4, R8, R4, 1 ;  /* 0x3ff000000804742b */ /* 0x000fd40000000004 */
[----:B------:R-:W-:Y:S02]  /*0f90*/  FSEL R4, R4, R2, !P0 ;  /* 0x0000000204047208 */ /* 0x000fe40004000000 */
[----:B------:R-:W-:Y:S02]  /*0fa0*/  FSEL R5, R5, R3, !P0 ;  /* 0x0000000305057208 */ /* 0x000fe40004000000 */
[----:B------:R-:W-:Y:S01]  /*0fb0*/  LOP3.LUT P0, RZ, R0, 0x2, RZ, 0xc0, !PT ;  /* 0x0000000200ff7812 */ /* 0x000fe2000780c0ff */
[----:B0-----:R-:W-:-:S03]  /*0fc0*/  IMAD.WIDE R10, R10, 0x8, R6 ;  /* 0x000000080a0a7825 */ /* 0x001fc600078e0206 */
[----:B------:R-:W-:-:S10]  /*0fd0*/  DADD R2, RZ, -R4 ;  /* 0x00000000ff027229 */ /* 0x000fd40000000804 */
[----:B------:R-:W-:Y:S02]  /*0fe0*/  FSEL R4, R4, R2, !P0 ;  /* 0x0000000204047208 */ /* 0x000fe40004000000 */
[----:B------:R-:W-:-:S04]  /*0ff0*/  FSEL R5, R5, R3, !P0 ;  /* 0x0000000305057208 */ /* 0x000fc80004000000 */
[----:B------:R-:W0:Y:S08]  /*1000*/  F2F.F32.F64 R2, R4 ;  /* 0x0000000400027310 */ /* 0x000e300000301000 */
[----:B0-----:R-:W0:Y:S02]  /*1010*/  F2F.F64.F32 R2, R2 ;  /* 0x0000000200027310 */ /* 0x001e240000201800 */
[----:B0-----:R-:W-:Y:S01]  /*1020*/  STG.E.64 desc[UR4][R10.64], R2 ;  /* 0x000000020a007986 */ /* 0x001fe2000c101b04 */
[----:B------:R-:W-:Y:S05]  /*1030*/  EXIT ;  /* 0x000000000000794d */ /* 0x000fea0003800000 */
        .weak           $__internal_0_$__cuda_sm20_div_rn_f64_full
        .type           $__internal_0_$__cuda_sm20_div_rn_f64_full,@function
        .size           $__internal_0_$__cuda_sm20_div_rn_f64_full,($__internal_1_$__cuda_sm20_dsqrt_rn_f64_mediumpath_v1 - $__internal_0_$__cuda_sm20_div_rn_f64_full)
$__internal_0_$__cuda_sm20_div_rn_f64_full:
[----:B------:R-:W-:Y:S01]  /*1040*/  IMAD.MOV.U32 R3, RZ, RZ, 0x3ff90000 ;  /* 0x3ff90000ff037424 */ /* 0x000fe200078e00ff */
[C---:B------:R-:W-:Y:S01]  /*1050*/  FSETP.GEU.AND P1, PT, |R5|.reuse, 1.469367938527859385e-39, PT ;  /* 0x001000000500780b */ /* 0x040fe20003f2e200 */
[----:B------:R-:W-:Y:S01]  /*1060*/  IMAD.MOV.U32 R2, RZ, RZ, 0x0 ;  /* 0x00000000ff027424 */ /* 0x000fe200078e00ff */
[----:B------:R-:W-:Y:S01]  /*1070*/  LOP3.LUT R11, R5, 0x7ff00000, RZ, 0xc0, !PT ;  /* 0x7ff00000050b7812 */ /* 0x000fe200078ec0ff */
[----:B------:R-:W0:Y:S01]  /*1080*/  MUFU.RCP64H R7, R3 ;  /* 0x0000000300077308 */ /* 0x000e220000001800 */
[----:B------:R-:W-:Y:S01]  /*1090*/  IMAD.MOV.U32 R6, RZ, RZ, 0x1 ;  /* 0x00000001ff067424 */ /* 0x000fe200078e00ff */
[----:B------:R-:W-:Y:S01]  /*10a0*/  BSSY.RECONVERGENT B1, `(.L_x_20) ;  /* 0x0000045000017945 */ /* 0x000fe20003800200 */
[----:B------:R-:W-:Y:S01]  /*10b0*/  IMAD.MOV.U32 R13, RZ, RZ, 0x1ca00000 ;  /* 0x1ca00000ff0d7424 */ /* 0x000fe200078e00ff */
[----:B------:R-:W-:Y:S01]  /*10c0*/  ISETP.GE.U32.AND P0, PT, R11, 0x40500000, PT ;  /* 0x405000000b00780c */ /* 0x000fe20003f06070 */
[----:B------:R-:W-:Y:S02]  /*10d0*/  IMAD.MOV.U32 R18, RZ, RZ, R11 ;  /* 0x000000ffff127224 */ /* 0x000fe400078e000b */
[----:B------:R-:W-:Y:S01]  /*10e0*/  IMAD.MOV.U32 R19, RZ, RZ, 0x40500000 ;  /* 0x40500000ff137424 */ /* 0x000fe200078e00ff */
[----:B------:R-:W-:-:S03]  /*10f0*/  SEL R13, R13, 0x63400000, !P0 ;  /* 0x634000000d0d7807 */ /* 0x000fc60004000000 */
[----:B------:R-:W-:Y:S01]  /*1100*/  VIADD R20, R19, 0xffffffff ;  /* 0xffffffff13147836 */ /* 0x000fe20000000000 */
[----:B0-----:R-:W-:-:S08]  /*1110*/  DFMA R8, R6, -R2, 1 ;  /* 0x3ff000000608742b */ /* 0x001fd00000000802 */
[----:B------:R-:W-:-:S08]  /*1120*/  DFMA R8, R8, R8, R8 ;  /* 0x000000080808722b */ /* 0x000fd00000000008 */
[----:B------:R-:W-:Y:S01]  /*1130*/  DFMA R14, R6, R8, R6 ;  /* 0x00000008060e722b */ /* 0x000fe20000000006 */
[C-C-:B------:R-:W-:Y:S01]  /*1140*/  @!P1 LOP3.LUT R8, R13.reuse, 0x80000000, R5.reuse, 0xf8, !PT ;  /* 0x800000000d089812 */ /* 0x140fe200078ef805 */
[----:B------:R-:W-:Y:S01]  /*1150*/  IMAD.MOV.U32 R6, RZ, RZ, R4 ;  /* 0x000000ffff067224 */ /* 0x000fe200078e0004 */
[----:B------:R-:W-:Y:S02]  /*1160*/  LOP3.LUT R7, R13, 0x800fffff, R5, 0xf8, !PT ;  /* 0x800fffff0d077812 */ /* 0x000fe400078ef805 */
[----:B------:R-:W-:Y:S01]  /*1170*/  @!P1 LOP3.LUT R9, R8, 0x100000, RZ, 0xfc, !PT ;  /* 0x0010000008099812 */ /* 0x000fe200078efcff */
[----:B------:R-:W-:Y:S02]  /*1180*/  @!P1 IMAD.MOV.U32 R8, RZ, RZ, RZ ;  /* 0x000000ffff089224 */ /* 0x000fe400078e00ff */
[----:B------:R-:W-:-:S04]  /*1190*/  DFMA R16, R14, -R2, 1 ;  /* 0x3ff000000e10742b */ /* 0x000fc80000000802 */
[----:B------:R-:W-:-:S04]  /*11a0*/  @!P1 DFMA R6, R6, 2, -R8 ;  /* 0x400000000606982b */ /* 0x000fc80000000808 */
[----:B------:R-:W-:-:S06]  /*11b0*/  DFMA R16, R14, R16, R14 ;  /* 0x000000100e10722b */ /* 0x000fcc000000000e */
[----:B------:R-:W-:Y:S02]  /*11c0*/  @!P1 LOP3.LUT R18, R7, 0x7ff00000, RZ, 0xc0, !PT ;  /* 0x7ff0000007129812 */ /* 0x000fe400078ec0ff */
[----:B------:R-:W-:-:S03]  /*11d0*/  DMUL R8, R16, R6 ;  /* 0x0000000610087228 */ /* 0x000fc60000000000 */
[----:B------:R-:W-:-:S05]  /*11e0*/  VIADD R12, R18, 0xffffffff ;  /* 0xffffffff120c7836 */ /* 0x000fca0000000000 */
[----:B------:R-:W-:Y:S01]  /*11f0*/  DFMA R14, R8, -R2, R6 ;  /* 0x80000002080e722b */ /* 0x000fe20000000006 */
[----:B------:R-:W-:-:S04]  /*1200*/  ISETP.GT.U32.AND P0, PT, R12, 0x7feffffe, PT ;  /* 0x7feffffe0c00780c */ /* 0x000fc80003f04070 */
[----:B------:R-:W-:-:S03]  /*1210*/  ISETP.GT.U32.OR P0, PT, R20, 0x7feffffe, P0 ;  /* 0x7feffffe1400780c */ /* 0x000fc60000704470 */
[----:B------:R-:W-:-:S10]  /*1220*/  DFMA R8, R16, R14, R8 ;  /* 0x0000000e1008722b */ /* 0x000fd40000000008 */
[----:B------:R-:W-:Y:S05]  /*1230*/  @P0 BRA `(.L_x_21) ;  /* 0x0000000000680947 */ /* 0x000fea0003800000 */
[----:B------:R-:W-:-:S05]  /*1240*/  IMAD.MOV.U32 R4, RZ, RZ, 0x40500000 ;  /* 0x40500000ff047424 */ /* 0x000fca00078e00ff */
[----:B------:R-:W-:-:S04]  /*1250*/  VIADDMNMX R11, R11, -R4, 0xb9600000, !PT ;  /* 0xb96000000b0b7446 */ /* 0x000fc80007800904 */
[----:B------:R-:W-:-:S05]  /*1260*/  VIMNMX R4, PT, PT, R11, 0x46a00000, PT ;  /* 0x46a000000b047848 */ /* 0x000fca0003fe0100 */
[----:B------:R-:W-:Y:S02]  /*1270*/  IMAD.IADD R11, R4, 0x1, -R13 ;  /* 0x00000001040b7824 */ /* 0x000fe400078e0a0d */
[----:B------:R-:W-:Y:S02]  /*1280*/  IMAD.MOV.U32 R4, RZ, RZ, RZ ;  /* 0x000000ffff047224 */ /* 0x000fe400078e00ff */
[----:B------:R-:W-:-:S06]  /*1290*/  VIADD R5, R11, 0x7fe00000 ;  /* 0x7fe000000b057836 */ /* 0x000fcc0000000000 */
[----:B------:R-:W-:-:S10]  /*12a0*/  DMUL R12, R8, R4 ;  /* 0x00000004080c7228 */ /* 0x000fd40000000000 */
[----:B------:R-:W-:-:S13]  /*12b0*/  FSETP.GTU.AND P0, PT, |R13|, 1.469367938527859385e-39, PT ;  /* 0x001000000d00780b */ /* 0x000fda0003f0c200 */
[----:B------:R-:W-:Y:S05]  /*12c0*/  @P0 BRA `(.L_x_22) ;  /* 0x0000000000880947 */ /* 0x000fea0003800000 */
[----:B------:R-:W-:Y:S01]  /*12d0*/  DFMA R2, R8, -R2, R6 ;  /* 0x800000020802722b */ /* 0x000fe20000000006 */
[----:B------:R-:W-:-:S09]  /*12e0*/  IMAD.MOV.U32 R4, RZ, RZ, RZ ;  /* 0x000000ffff047224 */ /* 0x000fd200078e00ff */
[C---:B------:R-:W-:Y:S02]  /*12f0*/  FSETP.NEU.AND P0, PT, R3.reuse, RZ, PT ;  /* 0x000000ff0300720b */ /* 0x040fe40003f0d000 */
[----:B------:R-:W-:-:S04]  /*1300*/  LOP3.LUT R2, R3, 0x40590000, RZ, 0x3c, !PT ;  /* 0x4059000003027812 */ /* 0x000fc800078e3cff */
[----:B------:R-:W-:-:S04]  /*1310*/  LOP3.LUT R7, R2, 0x80000000, RZ, 0xc0, !PT ;  /* 0x8000000002077812 */ /* 0x000fc800078ec0ff */
[----:B------:R-:W-:-:S03]  /*1320*/  LOP3.LUT R5, R7, R5, RZ, 0xfc, !PT ;  /* 0x0000000507057212 */ /* 0x000fc600078efcff */
[----:B------:R-:W-:Y:S05]  /*1330*/  @!P0 BRA `(.L_x_22) ;  /* 0x00000000006c8947 */ /* 0x000fea0003800000 */
[----:B------:R-:W-:Y:S01]  /*1340*/  IMAD.MOV R3, RZ, RZ, -R11 ;  /* 0x000000ffff037224 */ /* 0x000fe200078e0a0b */
[----:B------:R-:W-:Y:S01]  /*1350*/  DMUL.RP R4, R8, R4 ;  /* 0x0000000408047228 */ /* 0x000fe20000008000 */
[----:B------:R-:W-:Y:S01]  /*1360*/  IMAD.MOV.U32 R2, RZ, RZ, RZ ;  /* 0x000000ffff027224 */ /* 0x000fe200078e00ff */
[----:B------:R-:W-:-:S05]  /*1370*/  IADD3 R11, PT, PT, -R11, -0x43300000, RZ ;  /* 0xbcd000000b0b7810 */ /* 0x000fca0007ffe1ff */
[----:B------:R-:W-:-:S03]  /*1380*/  DFMA R2, R12, -R2, R8 ;  /* 0x800000020c02722b */ /* 0x000fc60000000008 */
[----:B------:R-:W-:-:S07]  /*1390*/  LOP3.LUT R7, R5, R7, RZ, 0x3c, !PT ;  /* 0x0000000705077212 */ /* 0x000fce00078e3cff */
[----:B------:R-:W-:-:S04]  /*13a0*/  FSETP.NEU.AND P0, PT, |R3|, R11, PT ;  /* 0x0000000b0300720b */ /* 0x000fc80003f0d200 */
[----:B------:R-:W-:Y:S02]  /*13b0*/  FSEL R12, R4, R12, !P0 ;  /* 0x0000000c040c7208 */ /* 0x000fe40004000000 */
[----:B------:R-:W-:Y:S01]  /*13c0*/  FSEL R13, R7, R13, !P0 ;  /* 0x0000000d070d7208 */ /* 0x000fe20004000000 */
[----:B------:R-:W-:Y:S06]  /*13d0*/  BRA `(.L_x_22) ;  /* 0x0000000000447947 */ /* 0x000fec0003800000 */
.L_x_21:
[----:B------:R-:W-:-:S14]  /*13e0*/  DSETP.NAN.AND P0, PT, R4, R4, PT ;  /* 0x000000040400722a */ /* 0x000fdc0003f08000 */
[----:B------:R-:W-:Y:S05]  /*13f0*/  @P0 BRA `(.L_x_23) ;  /* 0x0000000000340947 */ /* 0x000fea0003800000 */
[----:B------:R-:W-:Y:S01]  /*1400*/  ISETP.NE.AND P0, PT, R18, R19, PT ;  /* 0x000000131200720c */ /* 0x000fe20003f05270 */
[----:B------:R-:W-:Y:S02]  /*1410*/  IMAD.MOV.U32 R12, RZ, RZ, 0x0 ;  /* 0x00000000ff0c7424 */ /* 0x000fe400078e00ff */
[----:B------:R-:W-:-:S10]  /*1420*/  IMAD.MOV.U32 R13, RZ, RZ, -0x80000 ;  /* 0xfff80000ff0d7424 */ /* 0x000fd400078e00ff */
[----:B------:R-:W-:Y:S05]  /*1430*/  @!P0 BRA `(.L_x_22) ;  /* 0x00000000002c8947 */ /* 0x000fea0003800000 */
[----:B------:R-:W-:Y:S02]  /*1440*/  ISETP.NE.AND P0, PT, R18, 0x7ff00000, PT ;  /* 0x7ff000001200780c */ /* 0x000fe40003f05270 */
[----:B------:R-:W-:Y:S02]  /*1450*/  LOP3.LUT R4, R5, 0x40590000, RZ, 0x3c, !PT ;  /* 0x4059000005047812 */ /* 0x000fe400078e3cff */
[----:B------:R-:W-:Y:S02]  /*1460*/  ISETP.EQ.OR P0, PT, R19, RZ, !P0 ;  /* 0x000000ff1300720c */ /* 0x000fe40004702670 */
[----:B------:R-:W-:-:S11]  /*1470*/  LOP3.LUT R13, R4, 0x80000000, RZ, 0xc0, !PT ;  /* 0x80000000040d7812 */ /* 0x000fd600078ec0ff */
[----:B------:R-:W-:Y:S01]  /*1480*/  @P0 LOP3.LUT R2, R13, 0x7ff00000, RZ, 0xfc, !PT ;  /* 0x7ff000000d020812 */ /* 0x000fe200078efcff */
[----:B------:R-:W-:Y:S02]  /*1490*/  @!P0 IMAD.MOV.U32 R12, RZ, RZ, RZ ;  /* 0x000000ffff0c8224 */ /* 0x000fe400078e00ff */
[----:B------:R-:W-:Y:S02]  /*14a0*/  @P0 IMAD.MOV.U32 R12, RZ, RZ, RZ ;  /* 0x000000ffff0c0224 */ /* 0x000fe400078e00ff */
[----:B------:R-:W-:Y:S01]  /*14b0*/  @P0 IMAD.MOV.U32 R13, RZ, RZ, R2 ;  /* 0x000000ffff0d0224 */ /* 0x000fe200078e0002 */
[----:B------:R-:W-:Y:S06]  /*14c0*/  BRA `(.L_x_22) ;  /* 0x0000000000087947 */ /* 0x000fec0003800000 */
.L_x_23:
[----:B------:R-:W-:Y:S01]  /*14d0*/  LOP3.LUT R13, R5, 0x80000, RZ, 0xfc, !PT ;  /* 0x00080000050d7812 */ /* 0x000fe200078efcff */
[----:B------:R-:W-:-:S07]  /*14e0*/  IMAD.MOV.U32 R12, RZ, RZ, R4 ;  /* 0x000000ffff0c7224 */ /* 0x000fce00078e0004 */
.L_x_22:
[----:B------:R-:W-:Y:S05]  /*14f0*/  BSYNC.RECONVERGENT B1 ;  /* 0x0000000000017941 */ /* 0x000fea0003800200 */
.L_x_20:
[----:B------:R-:W-:Y:S02]  /*1500*/  IMAD.MOV.U32 R2, RZ, RZ, R0 ;  /* 0x000000ffff027224 */ /* 0x000fe400078e0000 */
[----:B------:R-:W-:-:S04]  /*1510*/  IMAD.MOV.U32 R3, RZ, RZ, 0x0 ;  /* 0x00000000ff037424 */ /* 0x000fc800078e00ff */
[----:B------:R-:W-:Y:S05]  /*1520*/  RET.REL.NODEC R2 `(_Z30operaciones_double_divergenciaPdS_) ;  /* 0xffffffe802b47950 */ /* 0x000fea0003c3ffff */
        .weak           $__internal_1_$__cuda_sm20_dsqrt_rn_f64_mediumpath_v1
        .type           $__internal_1_$__cuda_sm20_dsqrt_rn_f64_mediumpath_v1,@function
        .size           $__internal_1_$__cuda_sm20_dsqrt_rn_f64_mediumpath_v1,($_Z30operaciones_double_divergenciaPdS_$__internal_accurate_pow - $__internal_1_$__cuda_sm20_dsqrt_rn_f64_mediumpath_v1)
$__internal_1_$__cuda_sm20_dsqrt_rn_f64_mediumpath_v1:
[----:B------:R-:W-:Y:S01]  /*1530*/  ISETP.GE.U32.AND P0, PT, R4, -0x3400000, PT ;  /* 0xfcc000000400780c */ /* 0x000fe20003f06070 */
[----:B------:R-:W-:Y:S01]  /*1540*/  BSSY.RECONVERGENT B2, `(.L_x_24) ;  /* 0x0000028000027945 */ /* 0x000fe20003800200 */
[----:B------:R-:W-:Y:S02]  /*1550*/  IMAD.MOV.U32 R4, RZ, RZ, R2 ;  /* 0x000000ffff047224 */ /* 0x000fe400078e0002 */
[----:B------:R-:W-:Y:S02]  /*1560*/  IMAD.MOV.U32 R5, RZ, RZ, R3 ;  /* 0x000000ffff057224 */ /* 0x000fe400078e0003 */
[----:B------:R-:W-:Y:S02]  /*1570*/  IMAD.MOV.U32 R8, RZ, RZ, R12 ;  /* 0x000000ffff087224 */ /* 0x000fe400078e000c */
[----:B------:R-:W-:Y:S02]  /*1580*/  IMAD.MOV.U32 R2, RZ, RZ, R16 ;  /* 0x000000ffff027224 */ /* 0x000fe400078e0010 */
[----:B------:R-:W-:-:S03]  /*1590*/  IMAD.MOV.U32 R3, RZ, RZ, R17 ;  /* 0x000000ffff037224 */ /* 0x000fc600078e0011 */
[----:B------:R-:W-:Y:S05]  /*15a0*/  @!P0 BRA `(.L_x_25) ;  /* 0x0000000000208947 */ /* 0x000fea0003800000 */
[----:B------:R-:W-:-:S10]  /*15b0*/  DFMA.RM R2, R2, R8, R14 ;  /* 0x000000080202722b */ /* 0x000fd4000000400e */
[----:B------:R-:W-:-:S05]  /*15c0*/  IADD3 R6, P0, PT, R2, 0x1, RZ ;  /* 0x0000000102067810 */ /* 0x000fca0007f1e0ff */
[----:B------:R-:W-:-:S06]  /*15d0*/  IMAD.X R7, RZ, RZ, R3, P0 ;  /* 0x000000ffff077224 */ /* 0x000fcc00000e0603 */
[----:B------:R-:W-:-:S08]  /*15e0*/  DFMA.RP R4, -R2, R6, R4 ;  /* 0x000000060204722b */ /* 0x000fd00000008104 */
[----:B------:R-:W-:-:S06]  /*15f0*/  DSETP.GT.AND P0, PT, R4, RZ, PT ;  /* 0x000000ff0400722a */ /* 0x000fcc0003f04000 */
[----:B------:R-:W-:Y:S02]  /*1600*/  FSEL R2, R6, R2, P0 ;  /* 0x0000000206027208 */ /* 0x000fe40000000000 */
[----:B------:R-:W-:Y:S01]  /*1610*/  FSEL R3, R7, R3, P0 ;  /* 0x0000000307037208 */ /* 0x000fe20000000000 */
[----:B------:R-:W-:Y:S06]  /*1620*/  BRA `(.L_x_26) ;  /* 0x0000000000647947 */ /* 0x000fec0003800000 */
.L_x_25:
[----:B------:R-:W-:-:S14]  /*1630*/  DSETP.NE.AND P0, PT, R4, RZ, PT ;  /* 0x000000ff0400722a */ /* 0x000fdc0003f05000 */
[----:B------:R-:W-:Y:S05]  /*1640*/  @!P0 BRA `(.L_x_27) ;  /* 0x0000000000588947 */ /* 0x000fea0003800000 */
[----:B------:R-:W-:-:S13]  /*1650*/  ISETP.GE.AND P0, PT, R5, RZ, PT ;  /* 0x000000ff0500720c */ /* 0x000fda0003f06270 */
[----:B------:R-:W-:Y:S02]  /*1660*/  @!P0 IMAD.MOV.U32 R2, RZ, RZ, 0x0 ;  /* 0x00000000ff028424 */ /* 0x000fe400078e00ff */
[----:B------:R-:W-:Y:S01]  /*1670*/  @!P0 IMAD.MOV.U32 R3, RZ, RZ, -0x80000 ;  /* 0xfff80000ff038424 */ /* 0x000fe200078e00ff */
[----:B------:R-:W-:Y:S06]  /*1680*/  @!P0 BRA `(.L_x_26) ;  /* 0x00000000004c8947 */ /* 0x000fec0003800000 */
[----:B------:R-:W-:-:S13]  /*1690*/  ISETP.GT.AND P0, PT, R5, 0x7fefffff, PT ;  /* 0x7fefffff0500780c */ /* 0x000fda0003f04270 */
[----:B------:R-:W-:Y:S05]  /*16a0*/  @P0 BRA `(.L_x_27) ;  /* 0x0000000000400947 */ /* 0x000fea0003800000 */
[----:B------:R-:W-:Y:S01]  /*16b0*/  DMUL R2, R4, 8.11296384146066816958e+31 ;  /* 0x4690000004027828 */ /* 0x000fe20000000000 */
[----:B------:R-:W-:Y:S02]  /*16c0*/  IMAD.MOV.U32 R8, RZ, RZ, 0x0 ;  /* 0x00000000ff087424 */ /* 0x000fe400078e00ff */
[----:B------:R-:W-:Y:S02]  /*16d0*/  IMAD.MOV.U32 R4, RZ, RZ, RZ ;  /* 0x000000ffff047224 */ /* 0x000fe400078e00ff */
[----:B------:R-:W-:Y:S01]  /*16e0*/  IMAD.MOV.U32 R9, RZ, RZ, 0x3fd80000 ;  /* 0x3fd80000ff097424 */ /* 0x000fe200078e00ff */
[----:B------:R-:W0:Y:S03]  /*16f0*/  MUFU.RSQ64H R5, R3 ;  /* 0x0000000300057308 */ /* 0x000e260000001c00 */
[----:B0-----:R-:W-:-:S08]  /*1700*/  DMUL R6, R4, R4 ;  /* 0x0000000404067228 */ /* 0x001fd00000000000 */
[----:B------:R-:W-:-:S08]  /*1710*/  DFMA R6, R2, -R6, 1 ;  /* 0x3ff000000206742b */ /* 0x000fd00000000806 */
[----:B------:R-:W-:Y:S02]  /*1720*/  DFMA R8, R6, R8, 0.5 ;  /* 0x3fe000000608742b */ /* 0x000fe40000000008 */
[----:B------:R-:W-:-:S08]  /*1730*/  DMUL R6, R4, R6 ;  /* 0x0000000604067228 */ /* 0x000fd00000000000 */
[----:B------:R-:W-:-:S08]  /*1740*/  DFMA R6, R8, R6, R4 ;  /* 0x000000060806722b */ /* 0x000fd00000000004 */
[----:B------:R-:W-:Y:S02]  /*1750*/  DMUL R4, R2, R6 ;  /* 0x0000000602047228 */ /* 0x000fe40000000000 */
[----:B------:R-:W-:-:S06]  /*1760*/  VIADD R7, R7, 0xfff00000 ;  /* 0xfff0000007077836 */ /* 0x000fcc0000000000 */
[----:B------:R-:W-:-:S08]  /*1770*/  DFMA R8, R4, -R4, R2 ;  /* 0x800000040408722b */ /* 0x000fd00000000002 */
[----:B------:R-:W-:-:S10]  /*1780*/  DFMA R2, R6, R8, R4 ;  /* 0x000000080602722b */ /* 0x000fd40000000004 */
[----:B------:R-:W-:Y:S01]  /*1790*/  VIADD R3, R3, 0xfcb00000 ;  /* 0xfcb0000003037836 */ /* 0x000fe20000000000 */
[----:B------:R-:W-:Y:S06]  /*17a0*/  BRA `(.L_x_26) ;  /* 0x0000000000047947 */ /* 0x000fec0003800000 */
.L_x_27:
[----:B------:R-:W-:-:S11]  /*17b0*/  DADD R2, R4, R4 ;  /* 0x0000000004027229 */ /* 0x000fd60000000004 */
.L_x_26:
[----:B------:R-:W-:Y:S05]  /*17c0*/  BSYNC.RECONVERGENT B2 ;  /* 0x0000000000027941 */ /* 0x000fea0003800200 */
.L_x_24:
[----:B------:R-:W-:Y:S02]  /*17d0*/  IMAD.MOV.U32 R6, RZ, RZ, R2 ;  /* 0x000000ffff067224 */ /* 0x000fe400078e0002 */
[----:B------:R-:W-:Y:S02]  /*17e0*/  IMAD.MOV.U32 R7, RZ, RZ, R3 ;  /* 0x000000ffff077224 */ /* 0x000fe400078e0003 */
[----:B------:R-:W-:Y:S02]  /*17f0*/  IMAD.MOV.U32 R2, RZ, RZ, R0 ;  /* 0x000000ffff027224 */ /* 0x000fe400078e0000 */
[----:B------:R-:W-:-:S04]  /*1800*/  IMAD.MOV.U32 R3, RZ, RZ, 0x0 ;  /* 0x00000000ff037424 */ /* 0x000fc800078e00ff */
[----:B------:R-:W-:Y:S05]  /*1810*/  RET.REL.NODEC R2 `(_Z30operaciones_double_divergenciaPdS_) ;  /* 0xffffffe402f87950 */ /* 0x000fea0003c3ffff */
        .type           $_Z30operaciones_double_divergenciaPdS_$__internal_accurate_pow,@function
        .size           $_Z30operaciones_double_divergenciaPdS_$__internal_accurate_pow,($_Z30operaciones_double_divergenciaPdS_$__internal_trig_reduction_slowpathd - $_Z30operaciones_double_divergenciaPdS_$__internal_accurate_pow)
$_Z30operaciones_double_divergenciaPdS_$__internal_accurate_pow:
[----:B------:R-:W-:Y:S01]  /*1820*/  DADD R2, -RZ, |R20| ;  /* 0x00000000ff027229 */ /* 0x000fe20000000514 */
[----:B------:R-:W-:Y:S01]  /*1830*/  IMAD.MOV.U32 R12, RZ, RZ, RZ ;  /* 0x000000ffff0c7224 */ /* 0x000fe200078e00ff */
[----:B------:R-:W-:Y:S01]  /*1840*/  UMOV UR6, 0x7d2cafe2 ;  /* 0x7d2cafe200067882 */ /* 0x000fe20000000000 */
[----:B------:R-:W-:Y:S01]  /*1850*/  IMAD.MOV.U32 R16, RZ, RZ, 0x41ad3b5a ;  /* 0x41ad3b5aff107424 */ /* 0x000fe200078e00ff */
[----:B------:R-:W-:Y:S01]  /*1860*/  UMOV UR7, 0x3eb0f5ff ;  /* 0x3eb0f5ff00077882 */ /* 0x000fe20000000000 */
[----:B------:R-:W-:Y:S01]  /*1870*/  IMAD.MOV.U32 R17, RZ, RZ, 0x3ed0f5d2 ;  /* 0x3ed0f5d2ff117424 */ /* 0x000fe200078e00ff */
[----:B------:R-:W-:Y:S01]  /*1880*/  UMOV UR8, 0x3b39803f ;  /* 0x3b39803f00087882 */ /* 0x000fe20000000000 */
[----:B------:R-:W-:-:S03]  /*1890*/  UMOV UR9, 0x3c7abc9e ;  /* 0x3c7abc9e00097882 */ /* 0x000fc60000000000 */
[----:B------:R-:W-:Y:S01]  /*18a0*/  ISETP.GT.U32.AND P0, PT, R3, 0xfffff, PT ;  /* 0x000fffff0300780c */ /* 0x000fe20003f04070 */
[----:B------:R-:W-:-:S12]  /*18b0*/  IMAD.MOV.U32 R4, RZ, RZ, R3 ;  /* 0x000000ffff047224 */ /* 0x000fd800078e0003 */
[----:B------:R-:W-:-:S10]  /*18c0*/  @!P0 DMUL R22, R2, 1.80143985094819840000e+16 ;  /* 0x4350000002168828 */ /* 0x000fd40000000000 */
[----:B------:R-:W-:Y:S02]  /*18d0*/  @!P0 IMAD.MOV.U32 R4, RZ, RZ, R23 ;  /* 0x000000ffff048224 */ /* 0x000fe400078e0017 */
[----:B------:R-:W-:-:S03]  /*18e0*/  @!P0 IMAD.MOV.U32 R2, RZ, RZ, R22 ;  /* 0x000000ffff028224 */ /* 0x000fc600078e0016 */
[----:B------:R-:W-:Y:S01]  /*18f0*/  LOP3.LUT R4, R4, 0x800fffff, RZ, 0xc0, !PT ;  /* 0x800fffff04047812 */ /* 0x000fe200078ec0ff */
[----:B------:R-:W-:Y:S01]  /*1900*/  IMAD.MOV.U32 R8, RZ, RZ, R2 ;  /* 0x000000ffff087224 */ /* 0x000fe200078e0002 */
[----:B------:R-:W-:Y:S02]  /*1910*/  SHF.R.U32.HI R2, RZ, 0x14, R3 ;  /* 0x00000014ff027819 */ /* 0x000fe40000011603 */
[----:B------:R-:W-:Y:S02]  /*1920*/  LOP3.LUT R9, R4, 0x3ff00000, RZ, 0xfc, !PT ;  /* 0x3ff0000004097812 */ /* 0x000fe400078efcff */
[----:B------:R-:W-:Y:S02]  /*1930*/  @!P0 LEA.HI R2, R23, 0xffffffca, RZ, 0xc ;  /* 0xffffffca17028811 */ /* 0x000fe400078f60ff */
[----:B------:R-:W-:-:S03]  /*1940*/  ISETP.GE.U32.AND P1, PT, R9, 0x3ff6a09f, PT ;  /* 0x3ff6a09f0900780c */ /* 0x000fc60003f26070 */
[----:B------:R-:W-:-:S10]  /*1950*/  VIADD R3, R2, 0xfffffc01 ;  /* 0xfffffc0102037836 */ /* 0x000fd40000000000 */
[----:B------:R-:W-:Y:S02]  /*1960*/  @P1 VIADD R5, R9, 0xfff00000 ;  /* 0xfff0000009051836 */ /* 0x000fe40000000000 */
[----:B------:R-:W-:Y:S02]  /*1970*/  @P1 VIADD R3, R2, 0xfffffc02 ;  /* 0xfffffc0202031836 */ /* 0x000fe40000000000 */
[----:B------:R-:W-:-:S03]  /*1980*/  @P1 IMAD.MOV.U32 R9, RZ, RZ, R5 ;  /* 0x000000ffff091224 */ /* 0x000fc600078e0005 */
[----:B------:R-:W-:Y:S01]  /*1990*/  LOP3.LUT R2, R3, 0x80000000, RZ, 0x3c, !PT ;  /* 0x8000000003027812 */ /* 0x000fe200078e3cff */
[----:B------:R-:W-:Y:S02]  /*19a0*/  IMAD.MOV.U32 R3, RZ, RZ, 0x43300000 ;  /* 0x43300000ff037424 */ /* 0x000fe400078e00ff */
[C---:B------:R-:W-:Y:S02]  /*19b0*/  DADD R6, R8.reuse, 1 ;  /* 0x3ff0000008067429 */ /* 0x040fe40000000000 */
[----:B------:R-:W-:-:S04]  /*19c0*/  DADD R8, R8, -1 ;  /* 0xbff0000008087429 */ /* 0x000fc80000000000 */
[----:B------:R-:W0:Y:S02]  /*19d0*/  MUFU.RCP64H R13, R7 ;  /* 0x00000007000d7308 */ /* 0x000e240000001800 */
[----:B0-----:R-:W-:-:S08]  /*19e0*/  DFMA R4, -R6, R12, 1 ;  /* 0x3ff000000604742b */ /* 0x001fd0000000010c */
[----:B------:R-:W-:-:S08]  /*19f0*/  DFMA R4, R4, R4, R4 ;  /* 0x000000040404722b */ /* 0x000fd00000000004 */
[----:B------:R-:W-:-:S08]  /*1a00*/  DFMA R12, R12, R4, R12 ;  /* 0x000000040c0c722b */ /* 0x000fd0000000000c */
[----:B------:R-:W-:-:S08]  /*1a10*/  DMUL R4, R8, R12 ;  /* 0x0000000c08047228 */ /* 0x000fd00000000000 */
[----:B------:R-:W-:-:S08]  /*1a20*/  DFMA R4, R8, R12, R4 ;  /* 0x0000000c0804722b */ /* 0x000fd00000000004 */
[----:B------:R-:W-:Y:S02]  /*1a30*/  DMUL R14, R4, R4 ;  /* 0x00000004040e7228 */ /* 0x000fe40000000000 */
[----:B------:R-:W-:-:S06]  /*1a40*/  DADD R18, R8, -R4 ;  /* 0x0000000008127229 */ /* 0x000fcc0000000804 */
[----:B------:R-:W-:Y:S01]  /*1a50*/  DFMA R6, R14, UR6, R16 ;  /* 0x000000060e067c2b */ /* 0x000fe20008000010 */
[----:B------:R-:W-:Y:S01]  /*1a60*/  UMOV UR6, 0x75488a3f ;  /* 0x75488a3f00067882 */ /* 0x000fe20000000000 */
[----:B------:R-:W-:Y:S01]  /*1a70*/  UMOV UR7, 0x3ef3b20a ;  /* 0x3ef3b20a00077882 */ /* 0x000fe20000000000 */
[----:B------:R-:W-:-:S05]  /*1a80*/  DADD R18, R18, R18 ;  /* 0x0000000012127229 */ /* 0x000fca0000000012 */
[----:B------:R-:W-:Y:S01]  /*1a90*/  DFMA R6, R14, R6, UR6 ;  /* 0x000000060e067e2b */ /* 0x000fe20008000006 */
[----:B------:R-:W-:Y:S01]  /*1aa0*/  UMOV UR6, 0xe4faecd5 ;  /* 0xe4faecd500067882 */ /* 0x000fe20000000000 */
[----:B------:R-:W-:Y:S01]  /*1ab0*/  UMOV UR7, 0x3f1745cd ;  /* 0x3f1745cd00077882 */ /* 0x000fe20000000000 */
[-C--:B------:R-:W-:Y:S02]  /*1ac0*/  DFMA R18, R8, -R4.reuse, R18 ;  /* 0x800000040812722b */ /* 0x080fe40000000012 */
[----:B------:R-:W-:-:S03]  /*1ad0*/  DMUL R8, R4, R4 ;  /* 0x0000000404087228 */ /* 0x000fc60000000000 */
[----:B------:R-:W-:Y:S01]  /*1ae0*/  DFMA R6, R14, R6, UR6 ;  /* 0x000000060e067e2b */ /* 0x000fe20008000006 */
[----:B------:R-:W-:Y:S01]  /*1af0*/  UMOV UR6, 0x258a578b ;  /* 0x258a578b00067882 */ /* 0x000fe20000000000 */
[----:B------:R-:W-:Y:S01]  /*1b00*/  UMOV UR7, 0x3f3c71c7 ;  /* 0x3f3c71c700077882 */ /* 0x000fe20000000000 */
[----:B------:R-:W-:-:S05]  /*1b10*/  DMUL R12, R12, R18 ;  /* 0x000000120c0c7228 */ /* 0x000fca0000000000 */
[----:B------:R-:W-:Y:S01]  /*1b20*/  DFMA R6, R14, R6, UR6 ;  /* 0x000000060e067e2b */ /* 0x000fe20008000006 */
[----:B------:R-:W-:Y:S01]  /*1b30*/  UMOV UR6, 0x9242b910 ;  /* 0x9242b91000067882 */ /* 0x000fe20000000000 */
[----:B------:R-:W-:-:S06]  /*1b40*/  UMOV UR7, 0x3f624924 ;  /* 0x3f62492400077882 */ /* 0x000fcc0000000000 */
[----:B------:R-:W-:Y:S01]  /*1b50*/  DFMA R6, R14, R6, UR6 ;  /* 0x000000060e067e2b */ /* 0x000fe20008000006 */
[----:B------:R-:W-:Y:S01]  /*1b60*/  UMOV UR6, 0x99999dfb ;  /* 0x99999dfb00067882 */ /* 0x000fe20000000000 */
[----:B------:R-:W-:-:S06]  /*1b70*/  UMOV UR7, 0x3f899999 ;  /* 0x3f89999900077882 */ /* 0x000fcc0000000000 */
[----:B------:R-:W-:Y:S01]  /*1b80*/  DFMA R16, R14, R6, UR6 ;  /* 0x000000060e107e2b */ /* 0x000fe20008000006 */
[----:B------:R-:W-:Y:S01]  /*1b90*/  UMOV UR6, 0x55555555 ;  /* 0x5555555500067882 */ /* 0x000fe20000000000 */
[----:B------:R-:W-:-:S06]  /*1ba0*/  UMOV UR7, 0x3fb55555 ;  /* 0x3fb5555500077882 */ /* 0x000fcc0000000000 */
[----:B------:R-:W-:-:S08]  /*1bb0*/  DFMA R6, R14, R16, UR6 ;  /* 0x000000060e067e2b */ /* 0x000fd00008000010 */
[----:B------:R-:W-:Y:S01]  /*1bc0*/  DADD R24, -R6, UR6 ;  /* 0x0000000606187e29 */ /* 0x000fe20008000100 */
[----:B------:R-:W-:Y:S01]  /*1bd0*/  UMOV UR6, 0xb9e7b0 ;  /* 0x00b9e7b000067882 */ /* 0x000fe20000000000 */
[----:B------:R-:W-:-:S06]  /*1be0*/  UMOV UR7, 0x3c46a4cb ;  /* 0x3c46a4cb00077882 */ /* 0x000fcc0000000000 */
[----:B------:R-:W-:Y:S02]  /*1bf0*/  DFMA R18, R14, R16, R24 ;  /* 0x000000100e12722b */ /* 0x000fe40000000018 */
[C---:B------:R-:W-:Y:S01]  /*1c00*/  DMUL R14, R4.reuse, R8 ;  /* 0x00000008040e7228 */ /* 0x040fe20000000000 */
[----:B------:R-:W-:Y:S01]  /*1c10*/  VIADD R17, R13, 0x100000 ;  /* 0x001000000d117836 */ /* 0x000fe20000000000 */
[----:B------:R-:W-:Y:S01]  /*1c20*/  DFMA R24, R4, R4, -R8 ;  /* 0x000000040418722b */ /* 0x000fe20000000808 */
[----:B------:R-:W-:-:S03]  /*1c30*/  IMAD.MOV.U32 R16, RZ, RZ, R12 ;  /* 0x000000ffff107224 */ /* 0x000fc600078e000c */
[----:B------:R-:W-:Y:S01]  /*1c40*/  DADD R18, R18, -UR6 ;  /* 0x8000000612127e29 */ /* 0x000fe20008000000 */
[----:B------:R-:W-:Y:S01]  /*1c50*/  UMOV UR6, 0x80000000 ;  /* 0x8000000000067882 */ /* 0x000fe20000000000 */
[C---:B------:R-:W-:Y:S01]  /*1c60*/  DFMA R26, R4.reuse, R8, -R14 ;  /* 0x00000008041a722b */ /* 0x040fe2000000080e */
[----:B------:R-:W-:Y:S01]  /*1c70*/  UMOV UR7, 0x43300000 ;  /* 0x4330000000077882 */ /* 0x000fe20000000000 */
[----:B------:R-:W-:-:S04]  /*1c80*/  DFMA R24, R4, R16, R24 ;  /* 0x000000100418722b */ /* 0x000fc80000000018 */
[----:B------:R-:W-:Y:S02]  /*1c90*/  DADD R16, R6, R18 ;  /* 0x0000000006107229 */ /* 0x000fe40000000012 */
[----:B------:R-:W-:-:S06]  /*1ca0*/  DFMA R26, R12, R8, R26 ;  /* 0x000000080c1a722b */ /* 0x000fcc000000001a */
[----:B------:R-:W-:Y:S02]  /*1cb0*/  DMUL R8, R16, R14 ;  /* 0x0000000e10087228 */ /* 0x000fe40000000000 */
[----:B------:R-:W-:Y:S02]  /*1cc0*/  DFMA R24, R4, R24, R26 ;  /* 0x000000180418722b */ /* 0x000fe4000000001a */
[----:B------:R-:W-:-:S04]  /*1cd0*/  DADD R26, R6, -R16 ;  /* 0x00000000061a7229 */ /* 0x000fc80000000810 */
[----:B------:R-:W-:-:S04]  /*1ce0*/  DFMA R6, R16, R14, -R8 ;  /* 0x0000000e1006722b */ /* 0x000fc80000000808 */
[----:B------:R-:W-:-:S04]  /*1cf0*/  DADD R26, R18, R26 ;  /* 0x00000000121a7229 */ /* 0x000fc8000000001a */
[----:B------:R-:W-:-:S08]  /*1d00*/  DFMA R6, R16, R24, R6 ;  /* 0x000000181006722b */ /* 0x000fd00000000006 */
[----:B------:R-:W-:-:S08]  /*1d10*/  DFMA R26, R26, R14, R6 ;  /* 0x0000000e1a1a722b */ /* 0x000fd00000000006 */
[----:B------:R-:W-:-:S08]  /*1d20*/  DADD R14, R8, R26 ;  /* 0x00000000080e7229 */ /* 0x000fd0000000001a */
[--C-:B------:R-:W-:Y:S02]  /*1d30*/  DADD R6, R4, R14.reuse ;  /* 0x0000000004067229 */ /* 0x100fe4000000000e */
[----:B------:R-:W-:-:S06]  /*1d40*/  DADD R8, R8, -R14 ;  /* 0x0000000008087229 */ /* 0x000fcc000000080e */
[----:B------:R-:W-:Y:S02]  /*1d50*/  DADD R4, R4, -R6 ;  /* 0x0000000004047229 */ /* 0x000fe40000000806 */
[----:B------:R-:W-:-:S06]  /*1d60*/  DADD R8, R26, R8 ;  /* 0x000000001a087229 */ /* 0x000fcc0000000008 */
[----:B------:R-:W-:-:S08]  /*1d70*/  DADD R4, R14, R4 ;  /* 0x000000000e047229 */ /* 0x000fd00000000004 */
[----:B------:R-:W-:-:S08]  /*1d80*/  DADD R4, R8, R4 ;  /* 0x0000000008047229 */ /* 0x000fd00000000004 */
[----:B------:R-:W-:Y:S02]  /*1d90*/  DADD R4, R12, R4 ;  /* 0x000000000c047229 */ /* 0x000fe40000000004 */
[----:B------:R-:W-:Y:S01]  /*1da0*/  DADD R12, R2, -UR6 ;  /* 0x80000006020c7e29 */ /* 0x000fe20008000000 */
[----:B------:R-:W-:Y:S01]  /*1db0*/  UMOV UR6, 0xfefa39ef ;  /* 0xfefa39ef00067882 */ /* 0x000fe20000000000 */
[----:B------:R-:W-:-:S04]  /*1dc0*/  UMOV UR7, 0x3fe62e42 ;  /* 0x3fe62e4200077882 */ /* 0x000fc80000000000 */
[----:B------:R-:W-:-:S08]  /*1dd0*/  DADD R8, R6, R4 ;  /* 0x0000000006087229 */ /* 0x000fd00000000004 */
[--C-:B------:R-:W-:Y:S02]  /*1de0*/  DFMA R2, R12, UR6, R8.reuse ;  /* 0x000000060c027c2b */ /* 0x100fe40008000008 */
[----:B------:R-:W-:-:S06]  /*1df0*/  DADD R6, R6, -R8 ;  /* 0x0000000006067229 */ /* 0x000fcc0000000808 */
[----:B------:R-:W-:Y:S02]  /*1e00*/  DFMA R14, R12, -UR6, R2 ;  /* 0x800000060c0e7c2b */ /* 0x000fe40008000002 */
[----:B------:R-:W-:-:S06]  /*1e10*/  DADD R6, R4, R6 ;  /* 0x0000000004067229 */ /* 0x000fcc0000000006 */
[----:B------:R-:W-:-:S08]  /*1e20*/  DADD R14, -R8, R14 ;  /* 0x00000000080e7229 */ /* 0x000fd0000000010e */
[----:B------:R-:W-:-:S08]  /*1e30*/  DADD R6, R6, -R14 ;  /* 0x0000000006067229 */ /* 0x000fd0000000080e */
[----:B------:R-:W-:-:S08]  /*1e40*/  DFMA R6, R12, UR8, R6 ;  /* 0x000000080c067c2b */ /* 0x000fd00008000006 */
[----:B------:R-:W-:-:S08]  /*1e50*/  DADD R4, R2, R6 ;  /* 0x0000000002047229 */ /* 0x000fd00000000006 */
[----:B------:R-:W-:Y:S02]  /*1e60*/  DADD R8, R2, -R4 ;  /* 0x0000000002087229 */ /* 0x000fe40000000804 */
[----:B------:R-:W-:-:S06]  /*1e70*/  DMUL R2, R4, 2 ;  /* 0x4000000004027828 */ /* 0x000fcc0000000000 */
[----:B------:R-:W-:Y:S02]  /*1e80*/  DADD R8, R6, R8 ;  /* 0x0000000006087229 */ /* 0x000fe40000000008 */
[----:B------:R-:W-:Y:S01]  /*1e90*/  DFMA R4, R4, 2, -R2 ;  /* 0x400000000404782b */ /* 0x000fe20000000802 */
[----:B------:R-:W-:Y:S02]  /*1ea0*/  IMAD.MOV.U32 R6, RZ, RZ, 0x652b82fe ;  /* 0x652b82feff067424 */ /* 0x000fe400078e00ff */
[----:B------:R-:W-:-:S05]  /*1eb0*/  IMAD.MOV.U32 R7, RZ, RZ, 0x3ff71547 ;  /* 0x3ff71547ff077424 */ /* 0x000fca00078e00ff */
[----:B------:R-:W-:-:S08]  /*1ec0*/  DFMA R8, R8, 2, R4 ;  /* 0x400000000808782b */ /* 0x000fd00000000004 */
[----:B------:R-:W-:-:S08]  /*1ed0*/  DADD R4, R2, R8 ;  /* 0x0000000002047229 */ /* 0x000fd00000000008 */
[----:B------:R-:W-:Y:S02]  /*1ee0*/  DFMA R6, R4, R6, 6.75539944105574400000e+15 ;  /* 0x433800000406742b */ /* 0x000fe40000000006 */
[----:B------:R-:W-:Y:S01]  /*1ef0*/  FSETP.GEU.AND P0, PT, |R5|, 4.1917929649353027344, PT ;  /* 0x4086232b0500780b */ /* 0x000fe20003f0e200 */
[----:B------:R-:W-:-:S05]  /*1f00*/  DADD R2, R2, -R4 ;  /* 0x0000000002027229 */ /* 0x000fca0000000804 */
[----:B------:R-:W-:-:S03]  /*1f10*/  DADD R12, R6, -6.75539944105574400000e+15 ;  /* 0xc3380000060c7429 */ /* 0x000fc60000000000 */
[----:B------:R-:W-:-:S05]  /*1f20*/  DADD R8, R8, R2 ;  /* 0x0000000008087229 */ /* 0x000fca0000000002 */
[----:B------:R-:W-:Y:S01]  /*1f30*/  DFMA R14, R12, -UR6, R4 ;  /* 0x800000060c0e7c2b */ /* 0x000fe20008000004 */
[----:B------:R-:W-:Y:S01]  /*1f40*/  UMOV UR6, 0x3b39803f ;  /* 0x3b39803f00067882 */ /* 0x000fe20000000000 */
[----:B------:R-:W-:-:S06]  /*1f50*/  UMOV UR7, 0x3c7abc9e ;  /* 0x3c7abc9e00077882 */ /* 0x000fcc0000000000 */
[----:B------:R-:W-:Y:S01]  /*1f60*/  DFMA R12, R12, -UR6, R14 ;  /* 0x800000060c0c7c2b */ /* 0x000fe2000800000e */
[----:B------:R-:W-:Y:S01]  /*1f70*/  UMOV UR6, 0x69ce2bdf ;  /* 0x69ce2bdf00067882 */ /* 0x000fe20000000000 */
[----:B------:R-:W-:Y:S01]  /*1f80*/  IMAD.MOV.U32 R14, RZ, RZ, -0x35dec16 ;  /* 0xfca213eaff0e7424 */ /* 0x000fe200078e00ff */
[----:B------:R-:W-:Y:S01]  /*1f90*/  UMOV UR7, 0x3e5ade15 ;  /* 0x3e5ade1500077882 */ /* 0x000fe20000000000 */
[----:B------:R-:W-:-:S06]  /*1fa0*/  IMAD.MOV.U32 R15, RZ, RZ, 0x3e928af3 ;  /* 0x3e928af3ff0f7424 */ /* 0x000fcc00078e00ff */
[----:B------:R-:W-:Y:S01]  /*1fb0*/  DFMA R14, R12, UR6, R14 ;  /* 0x000000060c0e7c2b */ /* 0x000fe2000800000e */
        /* <DEDUP_REMOVED lines=24> */
[----:B------:R-:W-:-:S08]  /*2140*/  DFMA R14, R12, R14, 1 ;  /* 0x3ff000000c0e742b */ /* 0x000fd0000000000e */
[----:B------:R-:W-:-:S10]  /*2150*/  DFMA R12, R12, R14, 1 ;  /* 0x3ff000000c0c742b */ /* 0x000fd4000000000e */
[----:B------:R-:W-:Y:S02]  /*2160*/  IMAD R3, R6, 0x100000, R13 ;  /* 0x0010000006037824 */ /* 0x000fe400078e020d */
[----:B------:R-:W-:Y:S01]  /*2170*/  IMAD.MOV.U32 R2, RZ, RZ, R12 ;  /* 0x000000ffff027224 */ /* 0x000fe200078e000c */
[----:B------:R-:W-:Y:S06]  /*2180*/  @!P0 BRA `(.L_x_28) ;  /* 0x0000000000308947 */ /* 0x000fec0003800000 */
[----:B------:R-:W-:Y:S01]  /*2190*/  FSETP.GEU.AND P1, PT, |R5|, 4.2275390625, PT ;  /* 0x408748000500780b */ /* 0x000fe20003f2e200 */
[C---:B------:R-:W-:Y:S02]  /*21a0*/  DADD R14, R4.reuse, +INF ;  /* 0x7ff00000040e7429 */ /* 0x040fe40000000000 */
[----:B------:R-:W-:-:S08]  /*21b0*/  DSETP.GEU.AND P0, PT, R4, RZ, PT ;  /* 0x000000ff0400722a */ /* 0x000fd00003f0e000 */
[----:B------:R-:W-:Y:S02]  /*21c0*/  FSEL R3, R15, RZ, P0 ;  /* 0x000000ff0f037208 */ /* 0x000fe40000000000 */
[----:B------:R-:W-:-:S04]  /*21d0*/  @!P1 LEA.HI R2, R6, R6, RZ, 0x1 ;  /* 0x0000000606029211 */ /* 0x000fc800078f08ff */
[----:B------:R-:W-:Y:S02]  /*21e0*/  @!P1 SHF.R.S32.HI R5, RZ, 0x1, R2 ;  /* 0x00000001ff059819 */ /* 0x000fe40000011402 */
[----:B------:R-:W-:-:S03]  /*21f0*/  FSEL R2, R14, RZ, P0 ;  /* 0x000000ff0e027208 */ /* 0x000fc60000000000 */
[----:B------:R-:W-:Y:S02]  /*2200*/  @!P1 IMAD.IADD R4, R6, 0x1, -R5 ;  /* 0x0000000106049824 */ /* 0x000fe400078e0a05 */
[----:B------:R-:W-:-:S03]  /*2210*/  @!P1 IMAD R13, R5, 0x100000, R13 ;  /* 0x00100000050d9824 */ /* 0x000fc600078e020d */
[----:B------:R-:W-:Y:S01]  /*2220*/  @!P1 LEA R5, R4, 0x3ff00000, 0x14 ;  /* 0x3ff0000004059811 */ /* 0x000fe200078ea0ff */
[----:B------:R-:W-:-:S06]  /*2230*/  @!P1 IMAD.MOV.U32 R4, RZ, RZ, RZ ;  /* 0x000000ffff049224 */ /* 0x000fcc00078e00ff */
[----:B------:R-:W-:-:S11]  /*2240*/  @!P1 DMUL R2, R12, R4 ;  /* 0x000000040c029228 */ /* 0x000fd60000000000 */
.L_x_28:
[----:B------:R-:W-:Y:S02]  /*2250*/  DFMA R4, R8, R2, R2 ;  /* 0x000000020804722b */ /* 0x000fe40000000002 */
[----:B------:R-:W-:-:S08]  /*2260*/  DSETP.NEU.AND P0, PT, |R2|, +INF , PT ;  /* 0x7ff000000200742a */ /* 0x000fd00003f0d200 */
[----:B------:R-:W-:Y:S01]  /*2270*/  FSEL R4, R2, R4, !P0 ;  /* 0x0000000402047208 */ /* 0x000fe20004000000 */
[----:B------:R-:W-:Y:S01]  /*2280*/  IMAD.MOV.U32 R2, RZ, RZ, R0 ;  /* 0x000000ffff027224 */ /* 0x000fe200078e0000 */
[----:B------:R-:W-:Y:S01]  /*2290*/  FSEL R5, R3, R5, !P0 ;  /* 0x0000000503057208 */ /* 0x000fe20004000000 */
[----:B------:R-:W-:-:S04]  /*22a0*/  IMAD.MOV.U32 R3, RZ, RZ, 0x0 ;  /* 0x00000000ff037424 */ /* 0x000fc800078e00ff */
[----:B------:R-:W-:Y:S05]  /*22b0*/  RET.REL.NODEC R2 `(_Z30operaciones_double_divergenciaPdS_) ;  /* 0xffffffdc02507950 */ /* 0x000fea0003c3ffff */
        .type           $_Z30operaciones_double_divergenciaPdS_$__internal_trig_reduction_slowpathd,@function
        .size           $_Z30operaciones_double_divergenciaPdS_$__internal_trig_reduction_slowpathd,(.L_x_93 - $_Z30operaciones_double_divergenciaPdS_$__internal_trig_reduction_slowpathd)
$_Z30operaciones_double_divergenciaPdS_$__internal_trig_reduction_slowpathd:
[----:B------:R-:W-:Y:S01]  /*22c0*/  SHF.R.U32.HI R0, RZ, 0x14, R17 ;  /* 0x00000014ff007819 */ /* 0x000fe20000011611 */
[----:B------:R-:W-:Y:S02]  /*22d0*/  IMAD.MOV.U32 R11, RZ, RZ, R2 ;  /* 0x000000ffff0b7224 */ /* 0x000fe400078e0002 */
[----:B------:R-:W-:Y:S01]  /*22e0*/  IMAD.MOV.U32 R4, RZ, RZ, RZ ;  /* 0x000000ffff047224 */ /* 0x000fe200078e00ff */
[----:B------:R-:W-:-:S04]  /*22f0*/  LOP3.LUT R3, R0, 0x7ff, RZ, 0xc0, !PT ;  /* 0x000007ff00037812 */ /* 0x000fc800078ec0ff */
[----:B------:R-:W-:-:S13]  /*2300*/  ISETP.NE.AND P0, PT, R3, 0x7ff, PT ;  /* 0x000007ff0300780c */ /* 0x000fda0003f05270 */
[----:B------:R-:W-:Y:S05]  /*2310*/  @!P0 BRA `(.L_x_29) ;  /* 0x0000000800488947 */ /* 0x000fea0003800000 */
[----:B------:R-:W-:Y:S01]  /*2320*/  VIADD R2, R3, 0xfffffc00 ;  /* 0xfffffc0003027836 */ /* 0x000fe20000000000 */
[----:B------:R-:W-:Y:S01]  /*2330*/  BSSY.RECONVERGENT B3, `(.L_x_30) ;  /* 0x000002f000037945 */ /* 0x000fe20003800200 */
[----:B------:R-:W-:-:S03]  /*2340*/  CS2R R18, SRZ ;  /* 0x0000000000127805 */ /* 0x000fc6000001ff00 */
[----:B------:R-:W-:Y:S02]  /*2350*/  SHF.R.U32.HI R6, RZ, 0x6, R2 ;  /* 0x00000006ff067819 */ /* 0x000fe40000011602 */
[----:B------:R-:W-:Y:S02]  /*2360*/  ISETP.GE.U32.AND P0, PT, R2, 0x80, PT ;  /* 0x000000800200780c */ /* 0x000fe40003f06070 */
[C---:B------:R-:W-:Y:S02]  /*2370*/  IADD3 R7, PT, PT, -R6.reuse, 0x13, RZ ;  /* 0x0000001306077810 */ /* 0x040fe40007ffe1ff */
[----:B------:R-:W-:Y:S02]  /*2380*/  IADD3 R21, PT, PT, -R6, 0xf, RZ ;  /* 0x0000000f06157810 */ /* 0x000fe40007ffe1ff */
[----:B------:R-:W-:-:S04]  /*2390*/  SEL R7, R7, 0x12, P0 ;  /* 0x0000001207077807 */ /* 0x000fc80000000000 */
[----:B------:R-:W-:-:S13]  /*23a0*/  ISETP.GE.AND P0, PT, R21, R7, PT ;  /* 0x000000071500720c */ /* 0x000fda0003f06270 */
[----:B------:R-:W-:Y:S05]  /*23b0*/  @P0 BRA `(.L_x_31) ;  /* 0x0000000000980947 */ /* 0x000fea0003800000 */
[----:B------:R-:W0:Y:S01]  /*23c0*/  LDC.64 R8, c[0x0][0x358] ;  /* 0x0000d600ff087b82 */ /* 0x000e220000000a00 */
[C---:B------:R-:W-:Y:S01]  /*23d0*/  SHF.L.U64.HI R13, R11.reuse, 0xb, R17 ;  /* 0x0000000b0b0d7819 */ /* 0x040fe20000010211 */
[----:B------:R-:W-:Y:S01]  /*23e0*/  BSSY.RECONVERGENT B4, `(.L_x_32) ;  /* 0x0000022000047945 */ /* 0x000fe20003800200 */
[----:B------:R-:W-:Y:S01]  /*23f0*/  IMAD.SHL.U32 R11, R11, 0x800, RZ ;  /* 0x000008000b0b7824 */ /* 0x000fe200078e00ff */
[----:B------:R-:W-:Y:S01]  /*2400*/  IADD3 R15, PT, PT, RZ, -R6, -R7 ;  /* 0x80000006ff0f7210 */ /* 0x000fe20007ffe807 */
[----:B------:R-:W-:Y:S01]  /*2410*/  IMAD.MOV.U32 R14, RZ, RZ, RZ ;  /* 0x000000ffff0e7224 */ /* 0x000fe200078e00ff */
[----:B------:R-:W-:Y:S02]  /*2420*/  CS2R R18, SRZ ;  /* 0x0000000000127805 */ /* 0x000fe4000001ff00 */
[----:B------:R-:W-:Y:S01]  /*2430*/  LOP3.LUT R13, R13, 0x80000000, RZ, 0xfc, !PT ;  /* 0x800000000d0d7812 */ /* 0x000fe200078efcff */
[----:B------:R-:W1:Y:S06]  /*2440*/  LDC.64 R2, c[0x4][0x8] ;  /* 0x01000200ff027b82 */ /* 0x000e6c0000000a00 */
.L_x_33:
[----:B0-----:R-:W-:Y:S01]  /*2450*/  R2UR UR6, R8 ;  /* 0x00000000080672ca */ /* 0x001fe200000e0000 */
[----:B-1----:R-:W-:Y:S01]  /*2460*/  IMAD.WIDE R4, R21, 0x8, R2 ;  /* 0x0000000815047825 */ /* 0x002fe200078e0202 */
[----:B------:R-:W-:-:S13]  /*2470*/  R2UR UR7, R9 ;  /* 0x00000000090772ca */ /* 0x000fda00000e0000 */
[----:B------:R-:W2:Y:S01]  /*2480*/  LDG.E.64.CONSTANT R4, desc[UR6][R4.64] ;  /* 0x0000000604047981 */ /* 0x000ea2000c1e9b00 */
[----:B------:R-:W-:Y:S02]  /*2490*/  VIADD R15, R15, 0x1 ;  /* 0x000000010f0f7836 */ /* 0x000fe40000000000 */
[----:B------:R-:W-:Y:S02]  /*24a0*/  VIADD R21, R21, 0x1 ;  /* 0x0000000115157836 */ /* 0x000fe40000000000 */
[----:B--2---:R-:W-:-:S04]  /*24b0*/  IMAD.WIDE.U32 R18, P2, R4, R11, R18 ;  /* 0x0000000b04127225 */ /* 0x004fc80007840012 */
[----:B------:R-:W-:Y:S02]  /*24c0*/  IMAD R23, R4, R13, RZ ;  /* 0x0000000d04177224 */ /* 0x000fe400078e02ff */
[CC--:B------:R-:W-:Y:S02]  /*24d0*/  IMAD R16, R5.reuse, R11.reuse, RZ ;  /* 0x0000000b05107224 */ /* 0x0c0fe400078e02ff */
[----:B------:R-:W-:Y:S01]  /*24e0*/  IMAD.HI.U32 R25, R5, R11, RZ ;  /* 0x0000000b05197227 */ /* 0x000fe200078e00ff */
[----:B------:R-:W-:-:S03]  /*24f0*/  IADD3 R19, P0, PT, R23, R19, RZ ;  /* 0x0000001317137210 */ /* 0x000fc60007f1e0ff */
[----:B------:R-:W-:Y:S01]  /*2500*/  IMAD R23, R14, 0x8, R1 ;  /* 0x000000080e177824 */ /* 0x000fe200078e0201 */
[----:B------:R-:W-:Y:S01]  /*2510*/  IADD3 R19, P1, PT, R16, R19, RZ ;  /* 0x0000001310137210 */ /* 0x000fe20007f3e0ff */
[----:B------:R-:W-:-:S04]  /*2520*/  IMAD.HI.U32 R16, R4, R13, RZ ;  /* 0x0000000d04107227 */ /* 0x000fc800078e00ff */
[----:B------:R-:W-:Y:S01]  /*2530*/  IMAD.X R4, RZ, RZ, R16, P2 ;  /* 0x000000ffff047224 */ /* 0x000fe200010e0610 */
[----:B------:R0:W-:Y:S01]  /*2540*/  STL.64 [R23], R18 ;  /* 0x0000001217007387 */ /* 0x0001e20000100a00 */
[----:B------:R-:W-:-:S03]  /*2550*/  IMAD.HI.U32 R16, R5, R13, RZ ;  /* 0x0000000d05107227 */ /* 0x000fc600078e00ff */
[----:B------:R-:W-:Y:S01]  /*2560*/  IADD3.X R4, P0, PT, R25, R4, RZ, P0, !PT ;  /* 0x0000000419047210 */ /* 0x000fe2000071e4ff */
[----:B------:R-:W-:Y:S02]  /*2570*/  IMAD R5, R5, R13, RZ ;  /* 0x0000000d05057224 */ /* 0x000fe400078e02ff */
[----:B------:R-:W-:-:S03]  /*2580*/  VIADD R14, R14, 0x1 ;  /* 0x000000010e0e7836 */ /* 0x000fc60000000000 */
[----:B------:R-:W-:Y:S01]  /*2590*/  IADD3.X R5, P1, PT, R5, R4, RZ, P1, !PT ;  /* 0x0000000405057210 */ /* 0x000fe20000f3e4ff */
[----:B------:R-:W-:Y:S01]  /*25a0*/  IMAD.X R4, RZ, RZ, R16, P0 ;  /* 0x000000ffff047224 */ /* 0x000fe200000e0610 */
[----:B------:R-:W-:-:S03]  /*25b0*/  ISETP.NE.AND P0, PT, R15, -0xf, PT ;  /* 0xfffffff10f00780c */ /* 0x000fc60003f05270 */
[----:B------:R-:W-:Y:S02]  /*25c0*/  IMAD.X R4, RZ, RZ, R4, P1 ;  /* 0x000000ffff047224 */ /* 0x000fe400008e0604 */
[----:B0-----:R-:W-:Y:S02]  /*25d0*/  IMAD.MOV.U32 R18, RZ, RZ, R5 ;  /* 0x000000ffff127224 */ /* 0x001fe400078e0005 */
[----:B------:R-:W-:-:S06]  /*25e0*/  IMAD.MOV.U32 R19, RZ, RZ, R4 ;  /* 0x000000ffff137224 */ /* 0x000fcc00078e0004 */
[----:B------:R-:W-:Y:S05]  /*25f0*/  @P0 BRA `(.L_x_33) ;  /* 0xfffffffc00940947 */ /* 0x000fea000383ffff */
[----:B------:R-:W-:Y:S05]  /*2600*/  BSYNC.RECONVERGENT B4 ;  /* 0x0000000000047941 */ /* 0x000fea0003800200 */
.L_x_32:
[----:B------:R-:W-:-:S07]  /*2610*/  IMAD.MOV.U32 R21, RZ, RZ, R7 ;  /* 0x000000ffff157224 */ /* 0x000fce00078e0007 */
.L_x_31:
[----:B------:R-:W-:Y:S05]  /*2620*/  BSYNC.RECONVERGENT B3 ;  /* 0x0000000000037941 */ /* 0x000fea0003800200 */
.L_x_30:
[----:B------:R-:W-:Y:S01]  /*2630*/  LOP3.LUT P0, R23, R0, 0x3f, RZ, 0xc0, !PT ;  /* 0x0000003f00177812 */ /* 0x000fe2000780c0ff */
[----:B------:R-:W-:-:S04]  /*2640*/  IMAD.IADD R0, R6, 0x1, R21 ;  /* 0x0000000106007824 */ /* 0x000fc800078e0215 */
[----:B------:R-:W-:-:S05]  /*2650*/  IMAD.U32 R21, R0, 0x8, R1 ;  /* 0x0000000800157824 */ /* 0x000fca00078e0001 */
[----:B------:R0:W-:Y:S04]  /*2660*/  STL.64 [R21+-0x78], R18 ;  /* 0xffff881215007387 */ /* 0x0001e80000100a00 */
[----:B------:R-:W2:Y:S04]  /*2670*/  @P0 LDL.64 R8, [R1+0x8] ;  /* 0x0000080001080983 */ /* 0x000ea80000100a00 */
[----:B------:R-:W3:Y:S04]  /*2680*/  LDL.64 R2, [R1+0x10] ;  /* 0x0000100001027983 */ /* 0x000ee80000100a00 */
[----:B------:R-:W4:Y:S01]  /*2690*/  LDL.64 R4, [R1+0x18] ;  /* 0x0000180001047983 */ /* 0x000f220000100a00 */
[----:B------:R-:W-:Y:S01]  /*26a0*/  @P0 LOP3.LUT R0, R23, 0x3f, RZ, 0x3c, !PT ;  /* 0x0000003f17000812 */ /* 0x000fe200078e3cff */
[----:B------:R-:W-:Y:S01]  /*26b0*/  BSSY.RECONVERGENT B3, `(.L_x_34) ;  /* 0x0000034000037945 */ /* 0x000fe20003800200 */
[----:B--2---:R-:W-:-:S02]  /*26c0*/  @P0 SHF.R.U64 R7, R8, 0x1, R9 ;  /* 0x0000000108070819 */ /* 0x004fc40000001209 */
[----:B------:R-:W-:Y:S02]  /*26d0*/  @P0 SHF.R.U32.HI R9, RZ, 0x1, R9 ;  /* 0x00000001ff090819 */ /* 0x000fe40000011609 */
[CC--:B---3--:R-:W-:Y:S02]  /*26e0*/  @P0 SHF.L.U32 R11, R2.reuse, R23.reuse, RZ ;  /* 0x00000017020b0219 */ /* 0x0c8fe400000006ff */
[----:B------:R-:W-:Y:S02]  /*26f0*/  @P0 SHF.R.U64 R6, R7, R0, R9 ;  /* 0x0000000007060219 */ /* 0x000fe40000001209 */
[--C-:B------:R-:W-:Y:S02]  /*2700*/  @P0 SHF.R.U32.HI R15, RZ, 0x1, R3.reuse ;  /* 0x00000001ff0f0819 */ /* 0x100fe40000011603 */
[C-C-:B------:R-:W-:Y:S02]  /*2710*/  @P0 SHF.R.U64 R13, R2.reuse, 0x1, R3.reuse ;  /* 0x00000001020d0819 */ /* 0x140fe40000001203 */
[----:B------:R-:W-:-:S02]  /*2720*/  @P0 SHF.L.U64.HI R8, R2, R23, R3 ;  /* 0x0000001702080219 */ /* 0x000fc40000010203 */
[----:B------:R-:W-:Y:S02]  /*2730*/  @P0 SHF.R.U32.HI R7, RZ, R0, R9 ;  /* 0x00000000ff070219 */ /* 0x000fe40000011609 */
[----:B------:R-:W-:Y:S02]  /*2740*/  @P0 LOP3.LUT R2, R11, R6, RZ, 0xfc, !PT ;  /* 0x000000060b020212 */ /* 0x000fe400078efcff */
[----:B----4-:R-:W-:Y:S02]  /*2750*/  @P0 SHF.L.U32 R9, R4, R23, RZ ;  /* 0x0000001704090219 */ /* 0x010fe400000006ff */
[----:B------:R-:W-:Y:S02]  /*2760*/  @P0 SHF.R.U64 R14, R13, R0, R15 ;  /* 0x000000000d0e0219 */ /* 0x000fe4000000120f */
[----:B------:R-:W-:Y:S01]  /*2770*/  @P0 LOP3.LUT R3, R8, R7, RZ, 0xfc, !PT ;  /* 0x0000000708030212 */ /* 0x000fe200078efcff */
[----:B------:R-:W-:Y:S01]  /*2780*/  IMAD.SHL.U32 R8, R2, 0x4, RZ ;  /* 0x0000000402087824 */ /* 0x000fe200078e00ff */
[----:B------:R-:W-:-:S02]  /*2790*/  @P0 SHF.L.U64.HI R7, R4, R23, R5 ;  /* 0x0000001704070219 */ /* 0x000fc40000010205 */
[----:B------:R-:W-:Y:S02]  /*27a0*/  @P0 LOP3.LUT R4, R9, R14, RZ, 0xfc, !PT ;  /* 0x0000000e09040212 */ /* 0x000fe400078efcff */
[----:B------:R-:W-:Y:S02]  /*27b0*/  @P0 SHF.R.U32.HI R0, RZ, R0, R15 ;  /* 0x00000000ff000219 */ /* 0x000fe4000001160f */
[----:B------:R-:W-:Y:S02]  /*27c0*/  SHF.L.U64.HI R9, R2, 0x2, R3 ;  /* 0x0000000202097819 */ /* 0x000fe40000010203 */
[----:B------:R-:W-:Y:S02]  /*27d0*/  @P0 LOP3.LUT R5, R7, R0, RZ, 0xfc, !PT ;  /* 0x0000000007050212 */ /* 0x000fe400078efcff */
[----:B------:R-:W-:Y:S02]  /*27e0*/  SHF.L.W.U32.HI R3, R3, 0x2, R4 ;  /* 0x0000000203037819 */ /* 0x000fe40000010e04 */
[----:B------:R-:W-:-:S02]  /*27f0*/  IADD3 RZ, P0, PT, RZ, -R8, RZ ;  /* 0x80000008ffff7210 */ /* 0x000fc40007f1e0ff */
[----:B------:R-:W-:Y:S02]  /*2800*/  LOP3.LUT R0, RZ, R9, RZ, 0x33, !PT ;  /* 0x00000009ff007212 */ /* 0x000fe400078e33ff */
[----:B------:R-:W-:Y:S02]  /*2810*/  SHF.L.W.U32.HI R4, R4, 0x2, R5 ;  /* 0x0000000204047819 */ /* 0x000fe40000010e05 */
[----:B------:R-:W-:Y:S02]  /*2820*/  LOP3.LUT R2, RZ, R3, RZ, 0x33, !PT ;  /* 0x00000003ff027212 */ /* 0x000fe400078e33ff */
[----:B------:R-:W-:Y:S02]  /*2830*/  IADD3.X R6, P0, PT, RZ, R0, RZ, P0, !PT ;  /* 0x00000000ff067210 */ /* 0x000fe4000071e4ff */
[----:B------:R-:W-:Y:S02]  /*2840*/  LOP3.LUT R7, RZ, R4, RZ, 0x33, !PT ;  /* 0x00000004ff077212 */ /* 0x000fe400078e33ff */
[----:B------:R-:W-:-:S02]  /*2850*/  IADD3.X R0, P1, PT, RZ, R2, RZ, P0, !PT ;  /* 0x00000002ff007210 */ /* 0x000fc4000073e4ff */
[----:B------:R-:W-:-:S03]  /*2860*/  ISETP.GT.U32.AND P2, PT, R3, -0x1, PT ;  /* 0xffffffff0300780c */ /* 0x000fc60003f44070 */
[----:B------:R-:W-:Y:S01]  /*2870*/  IMAD.X R7, RZ, RZ, R7, P1 ;  /* 0x000000ffff077224 */ /* 0x000fe200008e0607 */
[----:B------:R-:W-:-:S04]  /*2880*/  ISETP.GT.AND.EX P0, PT, R4, -0x1, PT, P2 ;  /* 0xffffffff0400780c */ /* 0x000fc80003f04320 */
[----:B------:R-:W-:Y:S02]  /*2890*/  SEL R2, R4, R7, P0 ;  /* 0x0000000704027207 */ /* 0x000fe40000000000 */
[----:B------:R-:W-:Y:S02]  /*28a0*/  SEL R13, R3, R0, P0 ;  /* 0x00000000030d7207 */ /* 0x000fe40000000000 */
[----:B------:R-:W-:Y:S02]  /*28b0*/  ISETP.NE.U32.AND P1, PT, R2, RZ, PT ;  /* 0x000000ff0200720c */ /* 0x000fe40003f25070 */
[----:B------:R-:W-:Y:S02]  /*28c0*/  SEL R9, R9, R6, P0 ;  /* 0x0000000609097207 */ /* 0x000fe40000000000 */
[----:B------:R-:W-:Y:S01]  /*28d0*/  SEL R3, R13, R2, !P1 ;  /* 0x000000020d037207 */ /* 0x000fe20004800000 */
[----:B------:R-:W-:-:S05]  /*28e0*/  @!P0 IMAD.MOV R8, RZ, RZ, -R8 ;  /* 0x000000ffff088224 */ /* 0x000fca00078e0a08 */
[----:B------:R-:W1:Y:S02]  /*28f0*/  FLO.U32 R3, R3 ;  /* 0x0000000300037300 */ /* 0x000e6400000e0000 */
[C---:B-1----:R-:W-:Y:S02]  /*2900*/  IADD3 R7, PT, PT, -R3.reuse, 0x1f, RZ ;  /* 0x0000001f03077810 */ /* 0x042fe40007ffe1ff */
[----:B------:R-:W-:-:S03]  /*2910*/  IADD3 R0, PT, PT, -R3, 0x3f, RZ ;  /* 0x0000003f03007810 */ /* 0x000fc60007ffe1ff */
[----:B------:R-:W-:-:S05]  /*2920*/  @P1 IMAD.MOV R0, RZ, RZ, R7 ;  /* 0x000000ffff001224 */ /* 0x000fca00078e0207 */
[----:B------:R-:W-:-:S13]  /*2930*/  ISETP.NE.AND P1, PT, R0, RZ, PT ;  /* 0x000000ff0000720c */ /* 0x000fda0003f25270 */
[----:B0-----:R-:W-:Y:S05]  /*2940*/  @!P1 BRA `(.L_x_35) ;  /* 0x0000000000289947 */ /* 0x001fea0003800000 */
[--C-:B------:R-:W-:Y:S02]  /*2950*/  SHF.R.U64 R7, R8, 0x1, R9.reuse ;  /* 0x0000000108077819 */ /* 0x100fe40000001209 */
[C---:B------:R-:W-:Y:S02]  /*2960*/  LOP3.LUT R3, R0.reuse, 0x3f, RZ, 0xc0, !PT ;  /* 0x0000003f00037812 */ /* 0x040fe400078ec0ff */
[----:B------:R-:W-:Y:S02]  /*2970*/  SHF.R.U32.HI R9, RZ, 0x1, R9 ;  /* 0x00000001ff097819 */ /* 0x000fe40000011609 */
[----:B------:R-:W-:Y:S02]  /*2980*/  LOP3.LUT R6, R0, 0x3f, RZ, 0xc, !PT ;  /* 0x0000003f00067812 */ /* 0x000fe400078e0cff */
[CC--:B------:R-:W-:Y:S02]  /*2990*/  SHF.L.U64.HI R11, R13.reuse, R3.reuse, R2 ;  /* 0x000000030d0b7219 */ /* 0x0c0fe40000010202 */
[----:B------:R-:W-:-:S02]  /*29a0*/  SHF.L.U32 R3, R13, R3, RZ ;  /* 0x000000030d037219 */ /* 0x000fc400000006ff */
[-CC-:B------:R-:W-:Y:S02]  /*29b0*/  SHF.R.U64 R2, R7, R6.reuse, R9.reuse ;  /* 0x0000000607027219 */ /* 0x180fe40000001209 */
[----:B------:R-:W-:Y:S02]  /*29c0*/  SHF.R.U32.HI R6, RZ, R6, R9 ;  /* 0x00000006ff067219 */ /* 0x000fe40000011609 */
[----:B------:R-:W-:Y:S02]  /*29d0*/  LOP3.LUT R13, R3, R2, RZ, 0xfc, !PT ;  /* 0x00000002030d7212 */ /* 0x000fe400078efcff */
[----:B------:R-:W-:-:S07]  /*29e0*/  LOP3.LUT R2, R11, R6, RZ, 0xfc, !PT ;  /* 0x000000060b027212 */ /* 0x000fce00078efcff */
.L_x_35:
[----:B------:R-:W-:Y:S05]  /*29f0*/  BSYNC.RECONVERGENT B3 ;  /* 0x0000000000037941 */ /* 0x000fea0003800200 */
.L_x_34:
[----:B------:R-:W-:Y:S01]  /*2a00*/  IMAD.WIDE.U32 R8, R13, 0x2168c235, RZ ;  /* 0x2168c2350d087825 */ /* 0x000fe200078e00ff */
[----:B------:R-:W-:-:S03]  /*2a10*/  SHF.R.U32.HI R5, RZ, 0x1e, R5 ;  /* 0x0000001eff057819 */ /* 0x000fc60000011605 */
[----:B------:R-:W-:Y:S01]  /*2a20*/  IMAD.MOV.U32 R6, RZ, RZ, R9 ;  /* 0x000000ffff067224 */ /* 0x000fe200078e0009 */
[----:B------:R-:W-:Y:S01]  /*2a30*/  IADD3 RZ, P1, PT, R8, R8, RZ ;  /* 0x0000000808ff7210 */ /* 0x000fe20007f3e0ff */
[----:B------:R-:W-:Y:S01]  /*2a40*/  IMAD.MOV.U32 R7, RZ, RZ, RZ ;  /* 0x000000ffff077224 */ /* 0x000fe200078e00ff */
[----:B------:R-:W-:Y:S01]  /*2a50*/  LEA.HI R4, R4, R5, RZ, 0x1 ;  /* 0x0000000504047211 */ /* 0x000fe200078f08ff */
[----:B------:R-:W-:-:S04]  /*2a60*/  IMAD.HI.U32 R3, R2, -0x36f0255e, RZ ;  /* 0xc90fdaa202037827 */ /* 0x000fc800078e00ff */
[----:B------:R-:W-:-:S04]  /*2a70*/  IMAD.WIDE.U32 R6, R13, -0x36f0255e, R6 ;  /* 0xc90fdaa20d067825 */ /* 0x000fc800078e0006 */
[C---:B------:R-:W-:Y:S02]  /*2a80*/  IMAD R9, R2.reuse, -0x36f0255e, RZ ;  /* 0xc90fdaa202097824 */ /* 0x040fe400078e02ff */
[----:B------:R-:W-:-:S04]  /*2a90*/  IMAD.WIDE.U32 R6, P2, R2, 0x2168c235, R6 ;  /* 0x2168c23502067825 */ /* 0x000fc80007840006 */
[----:B------:R-:W-:Y:S01]  /*2aa0*/  IMAD.X R2, RZ, RZ, R3, P2 ;  /* 0x000000ffff027224 */ /* 0x000fe200010e0603 */
[----:B------:R-:W-:Y:S02]  /*2ab0*/  IADD3 R3, P2, PT, R9, R7, RZ ;  /* 0x0000000709037210 */ /* 0x000fe40007f5e0ff */
[----:B------:R-:W-:Y:S02]  /*2ac0*/  IADD3.X RZ, P1, PT, R6, R6, RZ, P1, !PT ;  /* 0x0000000606ff7210 */ /* 0x000fe40000f3e4ff */
[C---:B------:R-:W-:Y:S01]  /*2ad0*/  ISETP.GT.U32.AND P3, PT, R3.reuse, RZ, PT ;  /* 0x000000ff0300720c */ /* 0x040fe20003f64070 */
[----:B------:R-:W-:Y:S01]  /*2ae0*/  IMAD.X R2, RZ, RZ, R2, P2 ;  /* 0x000000ffff027224 */ /* 0x000fe200010e0602 */
[----:B------:R-:W-:-:S04]  /*2af0*/  IADD3.X R6, P2, PT, R3, R3, RZ, P1, !PT ;  /* 0x0000000303067210 */ /* 0x000fc80000f5e4ff */
[C---:B------:R-:W-:Y:S01]  /*2b00*/  ISETP.GT.AND.EX P1, PT, R2.reuse, RZ, PT, P3 ;  /* 0x000000ff0200720c */ /* 0x040fe20003f24330 */
[----:B------:R-:W-:-:S03]  /*2b10*/  IMAD.X R7, R2, 0x1, R2, P2 ;  /* 0x0000000102077824 */ /* 0x000fc600010e0602 */
[----:B------:R-:W-:Y:S02]  /*2b20*/  SEL R6, R6, R3, P1 ;  /* 0x0000000306067207 */ /* 0x000fe40000800000 */
[----:B------:R-:W-:Y:S02]  /*2b30*/  SEL R3, R7, R2, P1 ;  /* 0x0000000207037207 */ /* 0x000fe40000800000 */
[----:B------:R-:W-:Y:S02]  /*2b40*/  IADD3 R2, P2, PT, R6, 0x1, RZ ;  /* 0x0000000106027810 */ /* 0x000fe40007f5e0ff */
[----:B------:R-:W-:Y:S02]  /*2b50*/  SEL R7, RZ, 0xffffffff, !P1 ;  /* 0xffffffffff077807 */ /* 0x000fe40004800000 */
[----:B------:R-:W-:Y:S01]  /*2b60*/  LOP3.LUT P1, R17, R17, 0x80000000, RZ, 0xc0, !PT ;  /* 0x8000000011117812 */ /* 0x000fe2000782c0ff */
[----:B------:R-:W-:Y:S02]  /*2b70*/  IMAD.X R3, RZ, RZ, R3, P2 ;  /* 0x000000ffff037224 */ /* 0x000fe400010e0603 */
[----:B------:R-:W-:Y:S01]  /*2b80*/  IMAD.IADD R0, R7, 0x1, -R0 ;  /* 0x0000000107007824 */ /* 0x000fe200078e0a00 */
[----:B------:R-:W-:-:S02]  /*2b90*/  @!P0 LOP3.LUT R17, R17, 0x80000000, RZ, 0x3c, !PT ;  /* 0x8000000011118812 */ /* 0x000fc400078e3cff */
[----:B------:R-:W-:Y:S01]  /*2ba0*/  SHF.R.U64 R2, R2, 0xa, R3 ;  /* 0x0000000a02027819 */ /* 0x000fe20000001203 */
[----:B------:R-:W-:-:S03]  /*2bb0*/  IMAD.SHL.U32 R0, R0, 0x100000, RZ ;  /* 0x0010000000007824 */ /* 0x000fc600078e00ff */
[----:B------:R-:W-:-:S03]  /*2bc0*/  IADD3 R2, P2, PT, R2, 0x1, RZ ;  /* 0x0000000102027810 */ /* 0x000fc60007f5e0ff */
[----:B------:R-:W-:Y:S01]  /*2bd0*/  @P1 IMAD.MOV R4, RZ, RZ, -R4 ;  /* 0x000000ffff041224 */ /* 0x000fe200078e0a04 */
[----:B------:R-:W-:-:S04]  /*2be0*/  LEA.HI.X R3, R3, RZ, RZ, 0x16, P2 ;  /* 0x000000ff03037211 */ /* 0x000fc800010fb4ff */
[--C-:B------:R-:W-:Y:S02]  /*2bf0*/  SHF.R.U64 R2, R2, 0x1, R3.reuse ;  /* 0x0000000102027819 */ /* 0x100fe40000001203 */
[----:B------:R-:W-:Y:S02]  /*2c00*/  SHF.R.U32.HI R3, RZ, 0x1, R3 ;  /* 0x00000001ff037819 */ /* 0x000fe40000011603 */
[----:B------:R-:W-:-:S04]  /*2c10*/  IADD3 R11, P2, P3, RZ, RZ, R2 ;  /* 0x000000ffff0b7210 */ /* 0x000fc80007b5e002 */
[----:B------:R-:W-:-:S04]  /*2c20*/  IADD3.X R0, PT, PT, R0, 0x3fe00000, R3, P2, P3 ;  /* 0x3fe0000000007810 */ /* 0x000fc800017e6403 */
[----:B------:R-:W-:-:S07]  /*2c30*/  LOP3.LUT R17, R0, R17, RZ, 0xfc, !PT ;  /* 0x0000001100117212 */ /* 0x000fce00078efcff */
.L_x_29:
[----:B------:R-:W-:Y:S02]  /*2c40*/  IMAD.MOV.U32 R13, RZ, RZ, 0x0 ;  /* 0x00000000ff0d7424 */ /* 0x000fe400078e00ff */
[----:B------:R-:W-:Y:S02]  /*2c50*/  IMAD.MOV.U32 R0, RZ, RZ, R4 ;  /* 0x000000ffff007224 */ /* 0x000fe400078e0004 */
[----:B------:R-:W-:Y:S02]  /*2c60*/  IMAD.MOV.U32 R2, RZ, RZ, R11 ;  /* 0x000000ffff027224 */ /* 0x000fe400078e000b */
[----:B------:R-:W-:Y:S01]  /*2c70*/  IMAD.MOV.U32 R3, RZ, RZ, R17 ;  /* 0x000000ffff037224 */ /* 0x000fe200078e0011 */
[----:B------:R-:W-:Y:S06]  /*2c80*/  RET.REL.NODEC R12 `(_Z30operaciones_double_divergenciaPdS_) ;  /* 0xffffffd00cdc7950 */ /* 0x000fec0003c3ffff */
.L_x_36:
[----:B------:R-:W-:-:S00]  /*2c90*/  BRA `(.L_x_36) ;  /* 0xfffffffc00fc7947 */ /* 0x000fc0000383ffff */
[----:B------:R-:W-:-:S00]  /*2ca0*/  NOP ;  /* 0x0000000000007918 */ /* 0x000fc00000000000 */
        /* <DEDUP_REMOVED lines=13> */
.L_x_93:


//--------------------- .text._Z37operaciones_no_coalescido_divergenciaPdS_ --------------------------
	.section	.text._Z37operaciones_no_coalescido_divergenciaPdS_,"ax",@progbits
	.align	128
        .global         _Z37operaciones_no_coalescido_divergenciaPdS_
        .type           _Z37operaciones_no_coalescido_divergenciaPdS_,@function
        .size           _Z37operaciones_no_coalescido_divergenciaPdS_,(.L_x_97 - _Z37operaciones_no_coalescido_divergenciaPdS_)
        .other          _Z37operaciones_no_coalescido_divergenciaPdS_,@"STO_CUDA_ENTRY STV_DEFAULT"
_Z37operaciones_no_coalescido_divergenciaPdS_:
.text._Z37operaciones_no_coalescido_divergenciaPdS_:
        /* <DEDUP_REMOVED lines=9> */
[----:B------:R-:W-:Y:S01]  /*0090*/  IMAD.SHL.U32 R0, R10, 0x2, RZ ;  /* 0x000000020a007824 */ /* 0x000fe200078e00ff */
[----:B------:R-:W1:Y:S04]  /*00a0*/  LDCU.64 UR4, c[0x0][0x358] ;  /* 0x00006b00ff0477ac */ /* 0x000e680008000a00 */
[----:B------:R-:W-:-:S04]  /*00b0*/  SHF.R.S32.HI R3, RZ, 0x1f, R0 ;  /* 0x0000001fff037819 */ /* 0x000fc80000011400 */
[----:B------:R-:W-:-:S04]  /*00c0*/  LEA.HI R3, R3, R0, RZ, 0x17 ;  /* 0x0000000003037211 */ /* 0x000fc800078fb8ff */
[----:B------:R-:W-:-:S05]  /*00d0*/  LOP3.LUT R3, R3, 0xff800000, RZ, 0xc0, !PT ;  /* 0xff80000003037812 */ /* 0x000fca00078ec0ff */
[----:B------:R-:W-:-:S04]  /*00e0*/  IMAD.IADD R3, R0, 0x1, -R3 ;  /* 0x0000000100037824 */ /* 0x000fc800078e0a03 */
        /* <DEDUP_REMOVED lines=20> */
[----:B------:R-:W-:Y:S05]  /*0230*/  CALL.REL.NOINC `($__internal_2_$__cuda_sm20_div_rn_f64_full) ;  /* 0x0000000c008c7944 */ /* 0x000fea0003c00000 */
[----:B------:R-:W-:Y:S02]  /*0240*/  IMAD.MOV.U32 R2, RZ, RZ, R12 ;  /* 0x000000ffff027224 */ /* 0x000fe400078e000c */
[----:B------:R-:W-:-:S07]  /*0250*/  IMAD.MOV.U32 R3, RZ, RZ, R13 ;  /* 0x000000ffff037224 */ /* 0x000fce00078e000d */
.L_x_38:
[----:B------:R-:W-:Y:S05]  /*0260*/  BSYNC.RECONVERGENT B0 ;  /* 0x0000000000007941 */ /* 0x000fea0003800200 */
.L_x_37:
        /* <DEDUP_REMOVED lines=22> */
[----:B------:R-:W-:Y:S05]  /*03d0*/  CALL.REL.NOINC `($__internal_3_$__cuda_sm20_dsqrt_rn_f64_mediumpath_v1) ;  /* 0x0000001000607944 */ /* 0x000fea0003c00000 */
.L_x_42:
[----:B------:R-:W-:Y:S05]  /*03e0*/  BSYNC.RECONVERGENT B1 ;  /* 0x0000000000017941 */ /* 0x000fea0003800200 */
.L_x_41:
[----:B------:R-:W-:Y:S05]  /*03f0*/  BRA `(.L_x_43) ;  /* 0x0000000000ec7947 */ /* 0x000fea0003800000 */
.L_x_40:
        /* <DEDUP_REMOVED lines=24> */
[----:B------:R-:W-:Y:S05]  /*0580*/  CALL.REL.NOINC `($_Z37operaciones_no_coalescido_divergenciaPdS_$__internal_trig_reduction_slowpathd) ;  /* 0x0000001c00587944 */ /* 0x000fea0003c00000 */
[----:B------:R-:W-:Y:S02]  /*0590*/  IMAD.MOV.U32 R8, RZ, RZ, R2 ;  /* 0x000000ffff087224 */ /* 0x000fe400078e0002 */
[----:B------:R-:W-:-:S07]  /*05a0*/  IMAD.MOV.U32 R9, RZ, RZ, R3 ;  /* 0x000000ffff097224 */ /* 0x000fce00078e0003 */
.L_x_47:
[----:B------:R-:W-:Y:S05]  /*05b0*/  BSYNC.RECONVERGENT B2 ;  /* 0x0000000000027941 */ /* 0x000fea0003800200 */
.L_x_46:
[----:B------:R-:W-:-:S07]  /*05c0*/  VIADD R0, R0, 0x1 ;  /* 0x0000000100007836 */ /* 0x000fce0000000000 */
.L_x_45:
[----:B------:R-:W-:Y:S05]  /*05d0*/  BSYNC.RECONVERGENT B1 ;  /* 0x0000000000017941 */ /* 0x000fea0003800200 */
.L_x_44:
        /* <DEDUP_REMOVED lines=29> */
.L_x_43:
[----:B------:R-:W-:Y:S05]  /*07b0*/  BSYNC.RECONVERGENT B0 ;  /* 0x0000000000007941 */ /* 0x000fea0003800200 */
.L_x_39:
        /* <DEDUP_REMOVED lines=24> */
[----:B------:R-:W-:Y:S05]  /*0940*/  CALL.REL.NOINC `($_Z37operaciones_no_coalescido_divergenciaPdS_$__internal_trig_reduction_slowpathd) ;  /* 0x0000001800687944 */ /* 0x000fea0003c00000 */
.L_x_49:
[----:B------:R-:W-:Y:S05]  /*0950*/  BSYNC.RECONVERGENT B0 ;  /* 0x0000000000007941 */ /* 0x000fea0003800200 */
.L_x_48:
        /* <DEDUP_REMOVED lines=31> */
[----:B------:R-:W-:Y:S05]  /*0b50*/  CALL.REL.NOINC `($_Z37operaciones_no_coalescido_divergenciaPdS_$__internal_accurate_pow) ;  /* 0x0000000c003c7944 */ /* 0x000fea0003c00000 */
[----:B------:R-:W-:Y:S05]  /*0b60*/  BSYNC.RECONVERGENT B0 ;  /* 0x0000000000007941 */ /* 0x000fea0003800200 */
.L_x_50:
        /* <DEDUP_REMOVED lines=16> */
.L_x_52:
[----:B------:R-:W-:Y:S05]  /*0c70*/  BSYNC.RECONVERGENT B0 ;  /* 0x0000000000007941 */ /* 0x000fea0003800200 */
.L_x_51:
        /* <DEDUP_REMOVED lines=27> */
.L_x_56:
[----:B------:R-:W-:Y:S05]  /*0e30*/  BSYNC.RECONVERGENT B1 ;  /* 0x0000000000017941 */ /* 0x000fea0003800200 */
.L_x_55:
[----:B------:R-:W-:-:S07]  /*0e40*/  VIADD R0, R0, 0x1 ;  /* 0x0000000100007836 */ /* 0x000fce0000000000 */
.L_x_54:
[----:B------:R-:W-:Y:S05]  /*0e50*/  BSYNC.RECONVERGENT B0 ;  /* 0x0000000000007941 */ /* 0x000fea0003800200 */
.L_x_53:
        /* <DEDUP_REMOVED lines=30> */
[----:B------:R-:W-:-:S05]  /*1040*/  FSEL R3, R5, R3, !P0 ;  /* 0x0000000305037208 */ /* 0x000fca0004000000 */
[----:B------:R-:W-:Y:S01]  /*1050*/  STG.E.64 desc[UR4][R10.64], R2 ;  /* 0x000000020a007986 */ /* 0x000fe2000c101b04 */
[----:B------:R-:W-:Y:S05]  /*1060*/  EXIT ;  /* 0x000000000000794d */ /* 0x000fea0003800000 */
        .weak           $__internal_2_$__cuda_sm20_div_rn_f64_full
        .type           $__internal_2_$__cuda_sm20_div_rn_f64_full,@function
        .size           $__internal_2_$__cuda_sm20_div_rn_f64_full,($__internal_3_$__cuda_sm20_dsqrt_rn_f64_mediumpath_v1 - $__internal_2_$__cuda_sm20_div_rn_f64_full)
$__internal_2_$__cuda_sm20_div_rn_f64_full:
        /* <DEDUP_REMOVED lines=58> */
.L_x_58:
        /* <DEDUP_REMOVED lines=15> */
.L_x_60:
[----:B------:R-:W-:Y:S01]  /*1500*/  LOP3.LUT R13, R5, 0x80000, RZ, 0xfc, !PT ;  /* 0x00080000050d7812 */ /* 0x000fe200078efcff */
[----:B------:R-:W-:-:S07]  /*1510*/  IMAD.MOV.U32 R12, RZ, RZ, R4 ;  /* 0x000000ffff0c7224 */ /* 0x000fce00078e0004 */
.L_x_59:
[----:B------:R-:W-:Y:S05]  /*1520*/  BSYNC.RECONVERGENT B1 ;  /* 0x0000000000017941 */ /* 0x000fea0003800200 */
.L_x_57:
[----:B------:R-:W-:Y:S02]  /*1530*/  IMAD.MOV.U32 R2, RZ, RZ, R0 ;  /* 0x000000ffff027224 */ /* 0x000fe400078e0000 */
[----:B------:R-:W-:-:S04]  /*1540*/  IMAD.MOV.U32 R3, RZ, RZ, 0x0 ;  /* 0x00000000ff037424 */ /* 0x000fc800078e00ff */
[----:B------:R-:W-:Y:S05]  /*1550*/  RET.REL.NODEC R2 `(_Z37operaciones_no_coalescido_divergenciaPdS_) ;  /* 0xffffffe802a87950 */ /* 0x000fea0003c3ffff */
        .weak           $__internal_3_$__cuda_sm20_dsqrt_rn_f64_mediumpath_v1
        .type           $__internal_3_$__cuda_sm20_dsqrt_rn_f64_mediumpath_v1,@function
        .size           $__internal_3_$__cuda_sm20_dsqrt_rn_f64_mediumpath_v1,($_Z37operaciones_no_coalescido_divergenciaPdS_$__internal_accurate_pow - $__internal_3_$__cuda_sm20_dsqrt_rn_f64_mediumpath_v1)
$__internal_3_$__cuda_sm20_dsqrt_rn_f64_mediumpath_v1:
        /* <DEDUP_REMOVED lines=16> */
.L_x_62:
        /* <DEDUP_REMOVED lines=24> */
.L_x_64:
[----:B------:R-:W-:-:S11]  /*17e0*/  DADD R2, R4, R4 ;  /* 0x0000000004027229 */ /* 0x000fd60000000004 */
.L_x_63:
[----:B------:R-:W-:Y:S05]  /*17f0*/  BSYNC.RECONVERGENT B2 ;  /* 0x0000000000027941 */ /* 0x000fea0003800200 */
.L_x_61:
[----:B------:R-:W-:Y:S02]  /*1800*/  IMAD.MOV.U32 R6, RZ, RZ, R2 ;  /* 0x000000ffff067224 */ /* 0x000fe400078e0002 */
[----:B------:R-:W-:Y:S02]  /*1810*/  IMAD.MOV.U32 R7, RZ, RZ, R3 ;  /* 0x000000ffff077224 */ /* 0x000fe400078e0003 */
[----:B------:R-:W-:Y:S02]  /*1820*/  IMAD.MOV.U32 R2, RZ, RZ, R0 ;  /* 0x000000ffff027224 */ /* 0x000fe400078e0000 */
[----:B------:R-:W-:-:S04]  /*1830*/  IMAD.MOV.U32 R3, RZ, RZ, 0x0 ;  /* 0x00000000ff037424 */ /* 0x000fc800078e00ff */
[----:B------:R-:W-:Y:S05]  /*1840*/  RET.REL.NODEC R2 `(_Z37operaciones_no_coalescido_divergenciaPdS_) ;  /* 0xffffffe402ec7950 */ /* 0x000fea0003c3ffff */
        .type           $_Z37operaciones_no_coalescido_divergenciaPdS_$__internal_accurate_pow,@function
        .size           $_Z37operaciones_no_coalescido_divergenciaPdS_$__internal_accurate_pow,($_Z37operaciones_no_coalescido_divergenciaPdS_$__internal_trig_reduction_slowpathd - $_Z37operaciones_no_coalescido_divergenciaPdS_$__internal_accurate_pow)
$_Z37operaciones_no_coalescido_divergenciaPdS_$__internal_accurate_pow:
        /* <DEDUP_REMOVED lines=163> */
.L_x_65:
[----:B------:R-:W-:Y:S02]  /*2280*/  DFMA R4, R8, R2, R2 ;  /* 0x000000020804722b */ /* 0x000fe40000000002 */
[----:B------:R-:W-:-:S08]  /*2290*/  DSETP.NEU.AND P0, PT, |R2|, +INF , PT ;  /* 0x7ff000000200742a */ /* 0x000fd00003f0d200 */
[----:B------:R-:W-:Y:S01]  /*22a0*/  FSEL R4, R2, R4, !P0 ;  /* 0x0000000402047208 */ /* 0x000fe20004000000 */
[----:B------:R-:W-:Y:S01]  /*22b0*/  IMAD.MOV.U32 R2, RZ, RZ, R0 ;  /* 0x000000ffff027224 */ /* 0x000fe200078e0000 */
[----:B------:R-:W-:Y:S01]  /*22c0*/  FSEL R5, R3, R5, !P0 ;  /* 0x0000000503057208 */ /* 0x000fe20004000000 */
[----:B------:R-:W-:-:S04]  /*22d0*/  IMAD.MOV.U32 R3, RZ, RZ, 0x0 ;  /* 0x00000000ff037424 */ /* 0x000fc800078e00ff */
[----:B------:R-:W-:Y:S05]  /*22e0*/  RET.REL.NODEC R2 `(_Z37operaciones_no_coalescido_divergenciaPdS_) ;  /* 0xffffffdc02447950 */ /* 0x000fea0003c3ffff */
        .type           $_Z37operaciones_no_coalescido_divergenciaPdS_$__internal_trig_reduction_slowpathd,@function
        .size           $_Z37operaciones_no_coalescido_divergenciaPdS_$__internal_trig_reduction_slowpathd,(.L_x_97 - $_Z37operaciones_no_coalescido_divergenciaPdS_$__internal_trig_reduction_slowpathd)
$_Z37operaciones_no_coalescido_divergenciaPdS_$__internal_trig_reduction_slowpathd:
        /* <DEDUP_REMOVED lines=25> */
.L_x_70:
        /* <DEDUP_REMOVED lines=28> */
.L_x_69:
[----:B------:R-:W-:-:S07]  /*2640*/  IMAD.MOV.U32 R21, RZ, RZ, R7 ;  /* 0x000000ffff157224 */ /* 0x000fce00078e0007 */
.L_x_68:
[----:B------:R-:W-:Y:S05]  /*2650*/  BSYNC.RECONVERGENT B3 ;  /* 0x0000000000037941 */ /* 0x000fea0003800200 */
.L_x_67:
        /* <DEDUP_REMOVED lines=60> */
.L_x_72:
[----:B------:R-:W-:Y:S05]  /*2a20*/  BSYNC.RECONVERGENT B3 ;  /* 0x0000000000037941 */ /* 0x000fea0003800200 */
.L_x_71:
        /* <DEDUP_REMOVED lines=36> */
.L_x_66:
[----:B------:R-:W-:Y:S02]  /*2c70*/  IMAD.MOV.U32 R13, RZ, RZ, 0x0 ;  /* 0x00000000ff0d7424 */ /* 0x000fe400078e00ff */
[----:B------:R-:W-:Y:S02]  /*2c80*/  IMAD.MOV.U32 R0, RZ, RZ, R4 ;  /* 0x000000ffff007224 */ /* 0x000fe400078e0004 */
[----:B------:R-:W-:Y:S02]  /*2c90*/  IMAD.MOV.U32 R2, RZ, RZ, R11 ;  /* 0x000000ffff027224 */ /* 0x000fe400078e000b */
[----:B------:R-:W-:Y:S01]  /*2ca0*/  IMAD.MOV.U32 R3, RZ, RZ, R17 ;  /* 0x000000ffff037224 */ /* 0x000fe200078e0011 */
[----:B------:R-:W-:Y:S06]  /*2cb0*/  RET.REL.NODEC R12 `(_Z37operaciones_no_coalescido_divergenciaPdS_) ;  /* 0xffffffd00cd07950 */ /* 0x000fec0003c3ffff */
.L_x_73:
        /* <DEDUP_REMOVED lines=12> */
.L_x_97:


//--------------------- .text._Z11operacionesPdS_ --------------------------
	.section	.text._Z11operacionesPdS_,"ax",@progbits
	.align	128
        .global         _Z11operacionesPdS_
        .type           _Z11operacionesPdS_,@function
        .size           _Z11operacionesPdS_,(.L_x_99 - _Z11operacionesPdS_)
        .other          _Z11operacionesPdS_,@"STO_CUDA_ENTRY STV_DEFAULT"
_Z11operacionesPdS_:
.text._Z11operacionesPdS_:
        /* <DEDUP_REMOVED lines=12> */
[----:B------:R-:W-:Y:S01]  /*00c0*/  IMAD.MOV.U32 R2, RZ, RZ, 0x1 ;  /* 0x00000001ff027424 */ /* 0x000fe200078e00ff */
[----:B------:R-:W-:Y:S01]  /*00d0*/  BSSY.RECONVERGENT B0, `(.L_x_74) ;  /* 0x0000013000007945 */ /* 0x000fe20003800200 */
[----:B--2---:R-:W0:Y:S04]  /*00e0*/  MUFU.RCP64H R3, R7 ;  /* 0x0000000700037308 */ /* 0x004e280000001800 */
[----:B0-----:R-:W-:-:S08]  /*00f0*/  DFMA R8, -R6, R2, 1 ;  /* 0x3ff000000608742b */ /* 0x001fd00000000102 */
[----:B------:R-:W-:-:S08]  /*0100*/  DFMA R8, R8, R8, R8 ;  /* 0x000000080808722b */ /* 0x000fd00000000008 */
[----:B------:R-:W-:Y:S02]  /*0110*/  DFMA R2, R2, R8, R2 ;  /* 0x000000080202722b */ /* 0x000fe40000000002 */
[----:B------:R-:W-:-:S06]  /*0120*/  DMUL R8, R6, R6 ;  /* 0x0000000606087228 */ /* 0x000fcc0000000000 */
[----:B------:R-:W-:-:S04]  /*0130*/  DFMA R10, -R6, R2, 1 ;  /* 0x3ff00000060a742b */ /* 0x000fc80000000102 */
[----:B------:R-:W-:-:S04]  /*0140*/  FSETP.GEU.AND P1, PT, |R9|, 6.5827683646048100446e-37, PT ;  /* 0x036000000900780b */ /* 0x000fc80003f2e200 */
[----:B------:R-:W-:-:S08]  /*0150*/  DFMA R2, R2, R10, R2 ;  /* 0x0000000a0202722b */ /* 0x000fd00000000002 */
[----:B------:R-:W-:-:S08]  /*0160*/  DMUL R10, R8, R2 ;  /* 0x00000002080a7228 */ /* 0x000fd00000000000 */
[----:B------:R-:W-:-:S08]  /*0170*/  DFMA R12, -R6, R10, R8 ;  /* 0x0000000a060c722b */ /* 0x000fd00000000108 */
[----:B------:R-:W-:-:S10]  /*0180*/  DFMA R2, R2, R12, R10 ;  /* 0x0000000c0202722b */ /* 0x000fd4000000000a */
[----:B------:R-:W-:-:S05]  /*0190*/  FFMA R0, RZ, R7, R3 ;  /* 0x00000007ff007223 */ /* 0x000fca0000000003 */
[----:B------:R-:W-:-:S13]  /*01a0*/  FSETP.GT.AND P0, PT, |R0|, 1.469367938527859385e-39, PT ;  /* 0x001000000000780b */ /* 0x000fda0003f04200 */
[----:B------:R-:W-:Y:S05]  /*01b0*/  @P0 BRA P1, `(.L_x_75) ;  /* 0x0000000000100947 */ /* 0x000fea0000800000 */
[----:B------:R-:W-:-:S07]  /*01c0*/  MOV R0, 0x1e0 ;  /* 0x000001e000007802 */ /* 0x000fce0000000f00 */
[----:B------:R-:W-:Y:S05]  /*01d0*/  CALL.REL.NOINC `($__internal_4_$__cuda_sm20_div_rn_f64_full) ;  /* 0x0000000400c87944 */ /* 0x000fea0003c00000 */
[----:B------:R-:W-:Y:S02]  /*01e0*/  IMAD.MOV.U32 R2, RZ, RZ, R12 ;  /* 0x000000ffff027224 */ /* 0x000fe400078e000c */
[----:B------:R-:W-:-:S07]  /*01f0*/  IMAD.MOV.U32 R3, RZ, RZ, R13 ;  /* 0x000000ffff037224 */ /* 0x000fce00078e000d */
.L_x_75:
[----:B------:R-:W-:Y:S05]  /*0200*/  BSYNC.RECONVERGENT B0 ;  /* 0x0000000000007941 */ /* 0x000fea0003800200 */
.L_x_74:
[----:B------:R-:W-:Y:S01]  /*0210*/  BSSY.RECONVERGENT B0, `(.L_x_76) ;  /* 0x0000003000007945 */ /* 0x000fe20003800200 */
[----:B------:R-:W-:-:S07]  /*0220*/  MOV R0, 0x240 ;  /* 0x0000024000007802 */ /* 0x000fce0000000f00 */
[----:B------:R-:W-:Y:S05]  /*0230*/  CALL.REL.NOINC `($_Z11operacionesPdS_$__internal_accurate_pow) ;  /* 0x0000000c00207944 */ /* 0x000fea0003c00000 */
[----:B------:R-:W-:Y:S05]  /*0240*/  BSYNC.RECONVERGENT B0 ;  /* 0x0000000000007941 */ /* 0x000fea0003800200 */
.L_x_76:
        /* <DEDUP_REMOVED lines=16> */
.L_x_78:
[----:B------:R-:W-:Y:S05]  /*0350*/  BSYNC.RECONVERGENT B0 ;  /* 0x0000000000007941 */ /* 0x000fea0003800200 */
.L_x_77:
[----:B------:R-:W-:Y:S01]  /*0360*/  FSEL R2, R6, RZ, P0 ;  /* 0x000000ff06027208 */ /* 0x000fe20000000000 */
[----:B------:R-:W-:Y:S01]  /*0370*/  BSSY.RECONVERGENT B0, `(.L_x_79) ;  /* 0x0000042000007945 */ /* 0x000fe20003800200 */
[----:B------:R-:W-:-:S04]  /*0380*/  FSEL R3, R7, 1.875, P0 ;  /* 0x3ff0000007037808 */ /* 0x000fc80000000000 */
[----:B------:R-:W0:Y:S02]  /*0390*/  F2F.F32.F64 R7, R2 ;  /* 0x0000000200077310 */ /* 0x000e240000301000 */
[C---:B0-----:R-:W-:Y:S01]  /*03a0*/  FMUL R0, R7.reuse, 0.63661974668502807617 ;  /* 0x3f22f98307007820 */ /* 0x041fe20000400000 */
[----:B------:R-:W-:-:S05]  /*03b0*/  FSETP.GE.AND P0, PT, |R7|, 105615, PT ;  /* 0x47ce47800700780b */ /* 0x000fca0003f06200 */
[----:B------:R-:W0:Y:S02]  /*03c0*/  F2I.NTZ R0, R0 ;  /* 0x0000000000007305 */ /* 0x000e240000203100 */
[----:B0-----:R-:W-:-:S05]  /*03d0*/  I2FP.F32.S32 R4, R0 ;  /* 0x0000000000047245 */ /* 0x001fca0000201400 */
[----:B------:R-:W-:-:S04]  /*03e0*/  FFMA R9, R4, -1.5707962512969970703, R7 ;  /* 0xbfc90fda04097823 */ /* 0x000fc80000000007 */
[----:B------:R-:W-:-:S04]  /*03f0*/  FFMA R9, R4, -7.5497894158615963534e-08, R9 ;  /* 0xb3a2216804097823 */ /* 0x000fc80000000009 */
[----:B------:R-:W-:Y:S01]  /*0400*/  FFMA R4, R4, -5.3903029534742383927e-15, R9 ;  /* 0xa7c234c504047823 */ /* 0x000fe20000000009 */
[----:B------:R-:W-:Y:S06]  /*0410*/  @!P0 BRA `(.L_x_80) ;  /* 0x0000000000dc8947 */ /* 0x000fec0003800000 */
[----:B------:R-:W-:-:S13]  /*0420*/  FSETP.NEU.AND P0, PT, |R7|, +INF , PT ;  /* 0x7f8000000700780b */ /* 0x000fda0003f0d200 */
[----:B------:R-:W-:Y:S01]  /*0430*/  @!P0 FMUL R4, RZ, R7 ;  /* 0x00000007ff048220 */ /* 0x000fe20000400000 */
[----:B------:R-:W-:Y:S01]  /*0440*/  @!P0 IMAD.MOV.U32 R0, RZ, RZ, RZ ;  /* 0x000000ffff008224 */ /* 0x000fe200078e00ff */
[----:B------:R-:W-:Y:S06]  /*0450*/  @!P0 BRA `(.L_x_80) ;  /* 0x0000000000cc8947 */ /* 0x000fec0003800000 */
[----:B------:R-:W-:Y:S01]  /*0460*/  IMAD.SHL.U32 R2, R7, 0x100, RZ ;  /* 0x0000010007027824 */ /* 0x000fe200078e00ff */
[----:B------:R-:W0:Y:S01]  /*0470*/  LDCU.64 UR8, c[0x4][URZ] ;  /* 0x01000000ff0877ac */ /* 0x000e220008000a00 */
[----:B------:R-:W-:Y:S02]  /*0480*/  IMAD.MOV.U32 R6, RZ, RZ, RZ ;  /* 0x000000ffff067224 */ /* 0x000fe400078e00ff */
[----:B------:R-:W-:Y:S01]  /*0490*/  IMAD.MOV.U32 R0, RZ, RZ, R1 ;  /* 0x000000ffff007224 */ /* 0x000fe200078e0001 */
[----:B------:R-:W-:Y:S01]  /*04a0*/  LOP3.LUT R13, R2, 0x80000000, RZ, 0xfc, !PT ;  /* 0x80000000020d7812 */ /* 0x000fe200078efcff */
[----:B------:R-:W-:Y:S01]  /*04b0*/  UMOV UR5, URZ ;  /* 0x000000ff00057c82 */ /* 0x000fe20008000000 */
[----:B------:R-:W-:-:S05]  /*04c0*/  UMOV UR4, URZ ;  /* 0x000000ff00047c82 */ /* 0x000fca0008000000 */
.L_x_81:
[----:B0-----:R-:W-:Y:S02]  /*04d0*/  IMAD.U32 R8, RZ, RZ, UR8 ;  /* 0x00000008ff087e24 */ /* 0x001fe4000f8e00ff */
[----:B------:R-:W-:-:S05]  /*04e0*/  IMAD.U32 R9, RZ, RZ, UR9 ;  /* 0x00000009ff097e24 */ /* 0x000fca000f8e00ff */
[----:B------:R-:W2:Y:S01]  /*04f0*/  LDG.E.CONSTANT R2, desc[UR6][R8.64] ;  /* 0x0000000608027981 */ /* 0x000ea2000c1e9900 */
[----:B------:R-:W-:Y:S02]  /*0500*/  UIADD3 UR8, UP0, UPT, UR8, 0x4, URZ ;  /* 0x0000000408087890 */ /* 0x000fe4000ff1e0ff */
[----:B------:R-:W-:Y:S02]  /*0510*/  UIADD3 UR4, UPT, UPT, UR4, 0x1, URZ ;  /* 0x0000000104047890 */ /* 0x000fe4000fffe0ff */
[----:B------:R-:W-:Y:S02]  /*0520*/  UIADD3.X UR9, UPT, UPT, URZ, UR9, URZ, UP0, !UPT ;  /* 0x00000009ff097290 */ /* 0x000fe400087fe4ff */
[----:B------:R-:W-:Y:S01]  /*0530*/  UISETP.NE.AND UP0, UPT, UR4, 0x6, UPT ;  /* 0x000000060400788c */ /* 0x000fe2000bf05270 */
[----:B--2---:R-:W-:-:S03]  /*0540*/  IMAD.WIDE.U32 R2, R2, R13, RZ ;  /* 0x0000000d02027225 */ /* 0x004fc600078e00ff */
[----:B------:R-:W-:-:S04]  /*0550*/  IADD3 R11, P0, PT, R2, R6, RZ ;  /* 0x00000006020b7210 */ /* 0x000fc80007f1e0ff */
[----:B------:R-:W-:Y:S01]  /*0560*/  IADD3.X R6, PT, PT, R3, UR5, RZ, P0, !PT ;  /* 0x0000000503067c10 */ /* 0x000fe200087fe4ff */
[----:B------:R0:W-:Y:S02]  /*0570*/  STL [R0], R11 ;  /* 0x0000000b00007387 */ /* 0x0001e40000100800 */
[----:B0-----:R-:W-:Y:S01]  /*0580*/  VIADD R0, R0, 0x4 ;  /* 0x0000000400007836 */ /* 0x001fe20000000000 */
[----:B------:R-:W-:Y:S06]  /*0590*/  BRA.U UP0, `(.L_x_81) ;  /* 0xfffffffd00cc7547 */ /* 0x000fec000b83ffff */
[----:B------:R-:W-:Y:S01]  /*05a0*/  SHF.R.U32.HI R4, RZ, 0x17, R7 ;  /* 0x00000017ff047819 */ /* 0x000fe20000011607 */
[----:B------:R0:W-:Y:S03]  /*05b0*/  STL [R1+0x18], R6 ;  /* 0x0000180601007387 */ /* 0x0001e60000100800 */
[C---:B------:R-:W-:Y:S02]  /*05c0*/  LOP3.LUT R0, R4.reuse, 0xe0, RZ, 0xc0, !PT ;  /* 0x000000e004007812 */ /* 0x040fe400078ec0ff */
[----:B------:R-:W-:-:S03]  /*05d0*/  LOP3.LUT P0, RZ, R4, 0x1f, RZ, 0xc0, !PT ;  /* 0x0000001f04ff7812 */ /* 0x000fc6000780c0ff */
[----:B------:R-:W-:-:S05]  /*05e0*/  VIADD R0, R0, 0xffffff80 ;  /* 0xffffff8000007836 */ /* 0x000fca0000000000 */
[----:B------:R-:W-:-:S05]  /*05f0*/  SHF.R.U32.HI R0, RZ, 0x5, R0 ;  /* 0x00000005ff007819 */ /* 0x000fca0000011600 */
[----:B------:R-:W-:-:S05]  /*0600*/  IMAD R10, R0, -0x4, R1 ;  /* 0xfffffffc000a7824 */ /* 0x000fca00078e0201 */
[----:B------:R-:W2:Y:S04]  /*0610*/  LDL R0, [R10+0x18] ;  /* 0x000018000a007983 */ /* 0x000ea80000100800 */
[----:B------:R-:W2:Y:S04]  /*0620*/  LDL R3, [R10+0x14] ;  /* 0x000014000a037983 */ /* 0x000ea80000100800 */
[----:B------:R-:W3:Y:S01]  /*0630*/  @P0 LDL R2, [R10+0x10] ;  /* 0x000010000a020983 */ /* 0x000ee20000100800 */
[----:B------:R-:W-:Y:S01]  /*0640*/  LOP3.LUT R4, R4, 0x1f, RZ, 0xc0, !PT ;  /* 0x0000001f04047812 */ /* 0x000fe200078ec0ff */
[----:B------:R-:W-:Y:S01]  /*0650*/  UMOV UR4, 0x54442d19 ;  /* 0x54442d1900047882 */ /* 0x000fe20000000000 */
[----:B------:R-:W-:-:S02]  /*0660*/  UMOV UR5, 0x3bf921fb ;  /* 0x3bf921fb00057882 */ /* 0x000fc40000000000 */
[-C--:B--2---:R-:W-:Y:S02]  /*0670*/  @P0 SHF.L.W.U32.HI R0, R3, R4.reuse, R0 ;  /* 0x0000000403000219 */ /* 0x084fe40000010e00 */
[----:B---3--:R-:W-:Y:S02]  /*0680*/  @P0 SHF.L.W.U32.HI R3, R2, R4, R3 ;  /* 0x0000000402030219 */ /* 0x008fe40000010e03 */
[----:B------:R-:W-:Y:S02]  /*0690*/  ISETP.GE.AND P0, PT, R7, RZ, PT ;  /* 0x000000ff0700720c */ /* 0x000fe40003f06270 */
[C---:B------:R-:W-:Y:S01]  /*06a0*/  SHF.L.W.U32.HI R2, R3.reuse, 0x2, R0 ;  /* 0x0000000203027819 */ /* 0x040fe20000010e00 */
[----:B------:R-:W-:-:S03]  /*06b0*/  IMAD.SHL.U32 R3, R3, 0x4, RZ ;  /* 0x0000000403037824 */ /* 0x000fc600078e00ff */
[----:B------:R-:W-:Y:S02]  /*06c0*/  SHF.R.S32.HI R4, RZ, 0x1f, R2 ;  /* 0x0000001fff047819 */ /* 0x000fe40000011402 */
[----:B------:R-:W-:Y:S02]  /*06d0*/  LOP3.LUT R7, R2, R7, RZ, 0x3c, !PT ;  /* 0x0000000702077212 */ /* 0x000fe400078e3cff */
[C---:B------:R-:W-:Y:S02]  /*06e0*/  LOP3.LUT R8, R4.reuse, R3, RZ, 0x3c, !PT ;  /* 0x0000000304087212 */ /* 0x040fe400078e3cff */
[----:B------:R-:W-:Y:S02]  /*06f0*/  LOP3.LUT R9, R4, R2, RZ, 0x3c, !PT ;  /* 0x0000000204097212 */ /* 0x000fe400078e3cff */
[----:B------:R-:W-:Y:S02]  /*0700*/  SHF.R.U32.HI R3, RZ, 0x1e, R0 ;  /* 0x0000001eff037819 */ /* 0x000fe40000011600 */
[----:B------:R-:W-:-:S02]  /*0710*/  ISETP.GE.AND P1, PT, R7, RZ, PT ;  /* 0x000000ff0700720c */ /* 0x000fc40003f26270 */
[----:B------:R-:W1:Y:S01]  /*0720*/  I2F.F64.S64 R8, R8 ;  /* 0x0000000800087312 */ /* 0x000e620000301c00 */
[----:B------:R-:W-:-:S05]  /*0730*/  LEA.HI R0, R2, R3, RZ, 0x1 ;  /* 0x0000000302007211 */ /* 0x000fca00078f08ff */
[----:B------:R-:W-:-:S04]  /*0740*/  IMAD.MOV R2, RZ, RZ, -R0 ;  /* 0x000000ffff027224 */ /* 0x000fc800078e0a00 */
[----:B------:R-:W-:Y:S01]  /*0750*/  @!P0 IMAD.MOV.U32 R0, RZ, RZ, R2 ;  /* 0x000000ffff008224 */ /* 0x000fe200078e0002 */
[----:B-1----:R-:W-:-:S10]  /*0760*/  DMUL R10, R8, UR4 ;  /* 0x00000004080a7c28 */ /* 0x002fd40008000000 */
[----:B------:R-:W1:Y:S02]  /*0770*/  F2F.F32.F64 R10, R10 ;  /* 0x0000000a000a7310 */ /* 0x000e640000301000 */
[----:B01----:R-:W-:-:S07]  /*0780*/  FSEL R4, -R10, R10, !P1 ;  /* 0x0000000a0a047208 */ /* 0x003fce0004800100 */
.L_x_80:
[----:B------:R-:W-:Y:S05]  /*0790*/  BSYNC.RECONVERGENT B0 ;  /* 0x0000000000007941 */ /* 0x000fea0003800200 */
.L_x_79:
[----:B------:R-:W-:Y:S01]  /*07a0*/  LOP3.LUT R6, R0, 0x1, RZ, 0xc0, !PT ;  /* 0x0000000100067812 */ /* 0x000fe200078ec0ff */
[----:B------:R-:W-:Y:S02]  /*07b0*/  IMAD.MOV.U32 R2, RZ, RZ, 0x37cbac00 ;  /* 0x37cbac00ff027424 */ /* 0x000fe400078e00ff */
[----:B------:R-:W-:Y:S01]  /*07c0*/  FMUL R3, R4, R4 ;  /* 0x0000000404037220 */ /* 0x000fe20000400000 */
[----:B------:R-:W-:Y:S01]  /*07d0*/  IMAD.MOV.U32 R9, RZ, RZ, 0x3effffff ;  /* 0x3effffffff097424 */ /* 0x000fe200078e00ff */
[----:B------:R-:W-:Y:S01]  /*07e0*/  ISETP.NE.U32.AND P0, PT, R6, 0x1, PT ;  /* 0x000000010600780c */ /* 0x000fe20003f05070 */
[----:B------:R-:W-:Y:S02]  /*07f0*/  IMAD.MOV.U32 R6, RZ, RZ, 0x3d2aaabb ;  /* 0x3d2aaabbff067424 */ /* 0x000fe400078e00ff */
[----:B------:R-:W-:Y:S01]  /*0800*/  FFMA R2, R3, R2, -0.0013887860113754868507 ;  /* 0xbab607ed03027423 */ /* 0x000fe20000000002 */
[----:B------:R-:W-:Y:S02]  /*0810*/  LOP3.LUT P1, RZ, R0, 0x2, RZ, 0xc0, !PT ;  /* 0x0000000200ff7812 */ /* 0x000fe4000782c0ff */
[----:B------:R-:W-:-:S02]  /*0820*/  FSEL R9, -R9, -0.16666662693023681641, !P0 ;  /* 0xbe2aaaa809097808 */ /* 0x000fc40004000100 */
[----:B------:R-:W-:Y:S02]  /*0830*/  FSEL R2, R2, -0.00019574658654164522886, !P0 ;  /* 0xb94d415302027808 */ /* 0x000fe40004000000 */
[----:B------:R-:W-:Y:S02]  /*0840*/  FSEL R6, R6, 0.0083327032625675201416, !P0 ;  /* 0x3c0885e406067808 */ /* 0x000fe40004000000 */
[----:B------:R-:W-:-:S03]  /*0850*/  FSEL R0, R4, 1, P0 ;  /* 0x3f80000004007808 */ /* 0x000fc60000000000 */
[C---:B------:R-:W-:Y:S02]  /*0860*/  FFMA R2, R3.reuse, R2, R6 ;  /* 0x0000000203027223 */ /* 0x040fe40000000006 */
[----:B------:R-:W0:Y:S02]  /*0870*/  LDC.64 R6, c[0x0][0x388] ;  /* 0x0000e200ff067b82 */ /* 0x000e240000000a00 */
[C---:B------:R-:W-:Y:S01]  /*0880*/  FFMA R2, R3.reuse, R2, R9 ;  /* 0x0000000203027223 */ /* 0x040fe20000000009 */
[----:B------:R-:W-:-:S04]  /*0890*/  FFMA R3, R3, R0, RZ ;  /* 0x0000000003037223 */ /* 0x000fc800000000ff */
[----:B------:R-:W-:-:S04]  /*08a0*/  FFMA R2, R3, R2, R0 ;  /* 0x0000000203027223 */ /* 0x000fc80000000000 */
[----:B------:R-:W-:-:S06]  /*08b0*/  @P1 FADD R2, RZ, -R2 ;  /* 0x80000002ff021221 */ /* 0x000fcc0000000000 */
[----:B------:R-:W1:Y:S01]  /*08c0*/  F2F.F64.F32 R2, R2 ;  /* 0x0000000200027310 */ /* 0x000e620000201800 */
[----:B0-----:R-:W-:-:S05]  /*08d0*/  IMAD.WIDE R4, R5, 0x8, R6 ;  /* 0x0000000805047825 */ /* 0x001fca00078e0206 */
[----:B-1----:R-:W-:Y:S01]  /*08e0*/  STG.E.64 desc[UR6][R4.64], R2 ;  /* 0x0000000204007986 */ /* 0x002fe2000c101b06 */
[----:B------:R-:W-:Y:S05]  /*08f0*/  EXIT ;  /* 0x000000000000794d */ /* 0x000fea0003800000 */
        .weak           $__internal_4_$__cuda_sm20_div_rn_f64_full
        .type           $__internal_4_$__cuda_sm20_div_rn_f64_full,@function
        .size           $__internal_4_$__cuda_sm20_div_rn_f64_full,($_Z11operacionesPdS_$__internal_accurate_pow - $__internal_4_$__cuda_sm20_div_rn_f64_full)
$__internal_4_$__cuda_sm20_div_rn_f64_full:
[C---:B------:R-:W-:Y:S01]  /*0900*/  FSETP.GEU.AND P0, PT, |R7|.reuse, 1.469367938527859385e-39, PT ;  /* 0x001000000700780b */ /* 0x040fe20003f0e200 */
[----:B------:R-:W-:Y:S01]  /*0910*/  IMAD.MOV.U32 R14, RZ, RZ, 0x1 ;  /* 0x00000001ff0e7424 */ /* 0x000fe200078e00ff */
[----:B------:R-:W-:Y:S01]  /*0920*/  LOP3.LUT R2, R7, 0x800fffff, RZ, 0xc0, !PT ;  /* 0x800fffff07027812 */ /* 0x000fe200078ec0ff */
[----:B------:R-:W-:Y:S01]  /*0930*/  IMAD.MOV.U32 R12, RZ, RZ, 0x1ca00000 ;  /* 0x1ca00000ff0c7424 */ /* 0x000fe200078e00ff */
[C---:B------:R-:W-:Y:S01]  /*0940*/  FSETP.GEU.AND P2, PT, |R9|.reuse, 1.469367938527859385e-39, PT ;  /* 0x001000000900780b */ /* 0x040fe20003f4e200 */
[----:B------:R-:W-:Y:S01]  /*0950*/  BSSY.RECONVERGENT B1, `(.L_x_82) ;  /* 0x0000053000017945 */ /* 0x000fe20003800200 */
[----:B------:R-:W-:Y:S01]  /*0960*/  LOP3.LUT R3, R2, 0x3ff00000, RZ, 0xfc, !PT ;  /* 0x3ff0000002037812 */ /* 0x000fe200078efcff */
[----:B------:R-:W-:Y:S01]  /*0970*/  IMAD.MOV.U32 R2, RZ, RZ, R6 ;  /* 0x000000ffff027224 */ /* 0x000fe200078e0006 */
[----:B------:R-:W-:Y:S02]  /*0980*/  LOP3.LUT R4, R9, 0x7ff00000, RZ, 0xc0, !PT ;  /* 0x7ff0000009047812 */ /* 0x000fe400078ec0ff */
[----:B------:R-:W-:-:S03]  /*0990*/  LOP3.LUT R13, R7, 0x7ff00000, RZ, 0xc0, !PT ;  /* 0x7ff00000070d7812 */ /* 0x000fc600078ec0ff */
[----:B------:R-:W-:Y:S01]  /*09a0*/  @!P0 DMUL R2, R6, 8.98846567431157953865e+307 ;  /* 0x7fe0000006028828 */ /* 0x000fe20000000000 */
[C---:B------:R-:W-:Y:S01]  /*09b0*/  ISETP.GE.U32.AND P1, PT, R4.reuse, R13, PT ;  /* 0x0000000d0400720c */ /* 0x040fe20003f26070 */
[----:B------:R-:W-:Y:S02]  /*09c0*/  IMAD.MOV.U32 R21, RZ, RZ, R4 ;  /* 0x000000ffff157224 */ /* 0x000fe400078e0004 */
[----:B------:R-:W-:Y:S01]  /*09d0*/  @!P2 LOP3.LUT R17, R7, 0x7ff00000, RZ, 0xc0, !PT ;  /* 0x7ff000000711a812 */ /* 0x000fe200078ec0ff */
[----:B------:R-:W-:Y:S01]  /*09e0*/  @!P2 IMAD.MOV.U32 R16, RZ, RZ, RZ ;  /* 0x000000ffff10a224 */ /* 0x000fe200078e00ff */
[----:B------:R-:W0:Y:S01]  /*09f0*/  MUFU.RCP64H R15, R3 ;  /* 0x00000003000f7308 */ /* 0x000e220000001800 */
[----:B------:R-:W-:Y:S01]  /*0a00*/  IMAD.MOV.U32 R20, RZ, RZ, R13 ;  /* 0x000000ffff147224 */ /* 0x000fe200078e000d */
[----:B------:R-:W-:Y:S02]  /*0a10*/  @!P2 ISETP.GE.U32.AND P3, PT, R4, R17, PT ;  /* 0x000000110400a20c */ /* 0x000fe40003f66070 */
[----:B------:R-:W-:-:S02]  /*0a20*/  @!P0 LOP3.LUT R20, R3, 0x7ff00000, RZ, 0xc0, !PT ;  /* 0x7ff0000003148812 */ /* 0x000fc400078ec0ff */
[----:B------:R-:W-:-:S03]  /*0a30*/  @!P2 SEL R17, R12, 0x63400000, !P3 ;  /* 0x634000000c11a807 */ /* 0x000fc60005800000 */
[----:B------:R-:W-:Y:S01]  /*0a40*/  VIADD R22, R20, 0xffffffff ;  /* 0xffffffff14167836 */ /* 0x000fe20000000000 */
[----:B------:R-:W-:-:S04]  /*0a50*/  @!P2 LOP3.LUT R17, R17, 0x80000000, R9, 0xf8, !PT ;  /* 0x800000001111a812 */ /* 0x000fc800078ef809 */
[----:B------:R-:W-:Y:S01]  /*0a60*/  @!P2 LOP3.LUT R17, R17, 0x100000, RZ, 0xfc, !PT ;  /* 0x001000001111a812 */ /* 0x000fe200078efcff */
[----:B0-----:R-:W-:-:S08]  /*0a70*/  DFMA R10, R14, -R2, 1 ;  /* 0x3ff000000e0a742b */ /* 0x001fd00000000802 */
[----:B------:R-:W-:-:S08]  /*0a80*/  DFMA R10, R10, R10, R10 ;  /* 0x0000000a0a0a722b */ /* 0x000fd0000000000a */
[----:B------:R-:W-:Y:S01]  /*0a90*/  DFMA R14, R14, R10, R14 ;  /* 0x0000000a0e0e722b */ /* 0x000fe2000000000e */
[----:B------:R-:W-:Y:S01]  /*0aa0*/  SEL R11, R12, 0x63400000, !P1 ;  /* 0x634000000c0b7807 */ /* 0x000fe20004800000 */
[----:B------:R-:W-:-:S03]  /*0ab0*/  IMAD.MOV.U32 R10, RZ, RZ, R8 ;  /* 0x000000ffff0a7224 */ /* 0x000fc600078e0008 */
[----:B------:R-:W-:-:S03]  /*0ac0*/  LOP3.LUT R11, R11, 0x800fffff, R9, 0xf8, !PT ;  /* 0x800fffff0b0b7812 */ /* 0x000fc600078ef809 */
[----:B------:R-:W-:-:S03]  /*0ad0*/  DFMA R18, R14, -R2, 1 ;  /* 0x3ff000000e12742b */ /* 0x000fc60000000802 */
[----:B------:R-:W-:-:S05]  /*0ae0*/  @!P2 DFMA R10, R10, 2, -R16 ;  /* 0x400000000a0aa82b */ /* 0x000fca0000000810 */
[----:B------:R-:W-:-:S05]  /*0af0*/  DFMA R14, R14, R18, R14 ;  /* 0x000000120e0e722b */ /* 0x000fca000000000e */
[----:B------:R-:W-:-:S03]  /*0b00*/  @!P2 LOP3.LUT R21, R11, 0x7ff00000, RZ, 0xc0, !PT ;  /* 0x7ff000000b15a812 */ /* 0x000fc600078ec0ff */
[----:B------:R-:W-:Y:S02]  /*0b10*/  DMUL R16, R14, R10 ;  /* 0x0000000a0e107228 */ /* 0x000fe40000000000 */
[----:B------:R-:W-:-:S05]  /*0b20*/  VIADD R13, R21, 0xffffffff ;  /* 0xffffffff150d7836 */ /* 0x000fca0000000000 */
[----:B------:R-:W-:Y:S01]  /*0b30*/  ISETP.GT.U32.AND P0, PT, R13, 0x7feffffe, PT ;  /* 0x7feffffe0d00780c */ /* 0x000fe20003f04070 */
[----:B------:R-:W-:-:S03]  /*0b40*/  DFMA R18, R16, -R2, R10 ;  /* 0x800000021012722b */ /* 0x000fc6000000000a */
[----:B------:R-:W-:-:S05]  /*0b50*/  ISETP.GT.U32.OR P0, PT, R22, 0x7feffffe, P0 ;  /* 0x7feffffe1600780c */ /* 0x000fca0000704470 */
[----:B------:R-:W-:-:S08]  /*0b60*/  DFMA R14, R14, R18, R16 ;  /* 0x000000120e0e722b */ /* 0x000fd00000000010 */
[----:B------:R-:W-:Y:S05]  /*0b70*/  @P0 BRA `(.L_x_83) ;  /* 0x00000000006c0947 */ /* 0x000fea0003800000 */
[----:B------:R-:W-:-:S04]  /*0b80*/  LOP3.LUT R9, R7, 0x7ff00000, RZ, 0xc0, !PT ;  /* 0x7ff0000007097812 */ /* 0x000fc800078ec0ff */
[CC--:B------:R-:W-:Y:S02]  /*0b90*/  VIADDMNMX R8, R4.reuse, -R9.reuse, 0xb9600000, !PT ;  /* 0xb960000004087446 */ /* 0x0c0fe40007800909 */
[----:B------:R-:W-:Y:S02]  /*0ba0*/  ISETP.GE.U32.AND P0, PT, R4, R9, PT ;  /* 0x000000090400720c */ /* 0x000fe40003f06070 */
[----:B------:R-:W-:Y:S02]  /*0bb0*/  VIMNMX R8, PT, PT, R8, 0x46a00000, PT ;  /* 0x46a0000008087848 */ /* 0x000fe40003fe0100 */
[----:B------:R-:W-:-:S05]  /*0bc0*/  SEL R9, R12, 0x63400000, !P0 ;  /* 0x634000000c097807 */ /* 0x000fca0004000000 */
        /* <DEDUP_REMOVED lines=9> */
[----:B------:R-:W-:-:S04]  /*0c60*/  LOP3.LUT R7, R3, 0x80000000, R7, 0x48, !PT ;  /* 0x8000000003077812 */ /* 0x000fc800078e4807 */
[----:B------:R-:W-:-:S07]  /*0c70*/  LOP3.LUT R9, R7, R9, RZ, 0xfc, !PT ;  /* 0x0000000907097212 */ /* 0x000fce00078efcff */
[----:B------:R-:W-:Y:S05]  /*0c80*/  @!P0 BRA `(.L_x_84) ;  /* 0x00000000007c8947 */ /* 0x000fea0003800000 */
[----:B------:R-:W-:Y:S01]  /*0c90*/  IMAD.MOV R3, RZ, RZ, -R4 ;  /* 0x000000ffff037224 */ /* 0x000fe200078e0a04 */
[----:B------:R-:W-:Y:S01]  /*0ca0*/  DMUL.RP R8, R14, R8 ;  /* 0x000000080e087228 */ /* 0x000fe20000008000 */
[----:B------:R-:W-:-:S06]  /*0cb0*/  IMAD.MOV.U32 R2, RZ, RZ, RZ ;  /* 0x000000ffff027224 */ /* 0x000fcc00078e00ff */
[----:B------:R-:W-:-:S03]  /*0cc0*/  DFMA R2, R12, -R2, R14 ;  /* 0x800000020c02722b */ /* 0x000fc6000000000e */
[----:B------:R-:W-:-:S03]  /*0cd0*/  LOP3.LUT R7, R9, R7, RZ, 0x3c, !PT ;  /* 0x0000000709077212 */ /* 0x000fc600078e3cff */
[----:B------:R-:W-:-:S04]  /*0ce0*/  IADD3 R2, PT, PT, -R4, -0x43300000, RZ ;  /* 0xbcd0000004027810 */ /* 0x000fc80007ffe1ff */
[----:B------:R-:W-:-:S04]  /*0cf0*/  FSETP.NEU.AND P0, PT, |R3|, R2, PT ;  /* 0x000000020300720b */ /* 0x000fc80003f0d200 */
[----:B------:R-:W-:Y:S02]  /*0d00*/  FSEL R12, R8, R12, !P0 ;  /* 0x0000000c080c7208 */ /* 0x000fe40004000000 */
[----:B------:R-:W-:Y:S01]  /*0d10*/  FSEL R13, R7, R13, !P0 ;  /* 0x0000000d070d7208 */ /* 0x000fe20004000000 */
[----:B------:R-:W-:Y:S06]  /*0d20*/  BRA `(.L_x_84) ;  /* 0x0000000000547947 */ /* 0x000fec0003800000 */
.L_x_83:
[----:B------:R-:W-:-:S14]  /*0d30*/  DSETP.NAN.AND P0, PT, R8, R8, PT ;  /* 0x000000080800722a */ /* 0x000fdc0003f08000 */
[----:B------:R-:W-:Y:S05]  /*0d40*/  @P0 BRA `(.L_x_85) ;  /* 0x0000000000440947 */ /* 0x000fea0003800000 */
[----:B------:R-:W-:-:S14]  /*0d50*/  DSETP.NAN.AND P0, PT, R6, R6, PT ;  /* 0x000000060600722a */ /* 0x000fdc0003f08000 */
[----:B------:R-:W-:Y:S05]  /*0d60*/  @P0 BRA `(.L_x_86) ;  /* 0x0000000000300947 */ /* 0x000fea0003800000 */
[----:B------:R-:W-:Y:S01]  /*0d70*/  ISETP.NE.AND P0, PT, R21, R20, PT ;  /* 0x000000141500720c */ /* 0x000fe20003f05270 */
[----:B------:R-:W-:Y:S02]  /*0d80*/  IMAD.MOV.U32 R12, RZ, RZ, 0x0 ;  /* 0x00000000ff0c7424 */ /* 0x000fe400078e00ff */
[----:B------:R-:W-:-:S10]  /*0d90*/  IMAD.MOV.U32 R13, RZ, RZ, -0x80000 ;  /* 0xfff80000ff0d7424 */ /* 0x000fd400078e00ff */
[----:B------:R-:W-:Y:S05]  /*0da0*/  @!P0 BRA `(.L_x_84) ;  /* 0x0000000000348947 */ /* 0x000fea0003800000 */
[----:B------:R-:W-:Y:S02]  /*0db0*/  ISETP.NE.AND P0, PT, R21, 0x7ff00000, PT ;  /* 0x7ff000001500780c */ /* 0x000fe40003f05270 */
[----:B------:R-:W-:Y:S02]  /*0dc0*/  LOP3.LUT R13, R9, 0x80000000, R7, 0x48, !PT ;  /* 0x80000000090d7812 */ /* 0x000fe400078e4807 */
[----:B------:R-:W-:-:S13]  /*0dd0*/  ISETP.EQ.OR P0, PT, R20, RZ, !P0 ;  /* 0x000000ff1400720c */ /* 0x000fda0004702670 */
[----:B------:R-:W-:Y:S01]  /*0de0*/  @P0 LOP3.LUT R2, R13, 0x7ff00000, RZ, 0xfc, !PT ;  /* 0x7ff000000d020812 */ /* 0x000fe200078efcff */
[----:B------:R-:W-:Y:S02]  /*0df0*/  @!P0 IMAD.MOV.U32 R12, RZ, RZ, RZ ;  /* 0x000000ffff0c8224 */ /* 0x000fe400078e00ff */
[----:B------:R-:W-:Y:S02]  /*0e00*/  @P0 IMAD.MOV.U32 R12, RZ, RZ, RZ ;  /* 0x000000ffff0c0224 */ /* 0x000fe400078e00ff */
[----:B------:R-:W-:Y:S01]  /*0e10*/  @P0 IMAD.MOV.U32 R13, RZ, RZ, R2 ;  /* 0x000000ffff0d0224 */ /* 0x000fe200078e0002 */
[----:B------:R-:W-:Y:S06]  /*0e20*/  BRA `(.L_x_84) ;  /* 0x0000000000147947 */ /* 0x000fec0003800000 */
.L_x_86:
[----:B------:R-:W-:Y:S01]  /*0e30*/  LOP3.LUT R13, R7, 0x80000, RZ, 0xfc, !PT ;  /* 0x00080000070d7812 */ /* 0x000fe200078efcff */
[----:B------:R-:W-:Y:S01]  /*0e40*/  IMAD.MOV.U32 R12, RZ, RZ, R6 ;  /* 0x000000ffff0c7224 */ /* 0x000fe200078e0006 */
[----:B------:R-:W-:Y:S06]  /*0e50*/  BRA `(.L_x_84) ;  /* 0x0000000000087947 */ /* 0x000fec0003800000 */
.L_x_85:
[----:B------:R-:W-:Y:S01]  /*0e60*/  LOP3.LUT R13, R9, 0x80000, RZ, 0xfc, !PT ;  /* 0x00080000090d7812 */ /* 0x000fe200078efcff */
[----:B------:R-:W-:-:S07]  /*0e70*/  IMAD.MOV.U32 R12, RZ, RZ, R8 ;  /* 0x000000ffff0c7224 */ /* 0x000fce00078e0008 */
.L_x_84:
[----:B------:R-:W-:Y:S05]  /*0e80*/  BSYNC.RECONVERGENT B1 ;  /* 0x0000000000017941 */ /* 0x000fea0003800200 */
.L_x_82:
[----:B------:R-:W-:Y:S02]  /*0e90*/  IMAD.MOV.U32 R2, RZ, RZ, R0 ;  /* 0x000000ffff027224 */ /* 0x000fe400078e0000 */
[----:B------:R-:W-:-:S04]  /*0ea0*/  IMAD.MOV.U32 R3, RZ, RZ, 0x0 ;  /* 0x00000000ff037424 */ /* 0x000fc800078e00ff */
[----:B------:R-:W-:Y:S05]  /*0eb0*/  RET.REL.NODEC R2 `(_Z11operacionesPdS_) ;  /* 0xfffffff002507950 */ /* 0x000fea0003c3ffff */
        .type           $_Z11operacionesPdS_$__internal_accurate_pow,@function
        .size           $_Z11operacionesPdS_$__internal_accurate_pow,(.L_x_99 - $_Z11operacionesPdS_$__internal_accurate_pow)
$_Z11operacionesPdS_$__internal_accurate_pow:
        /* <DEDUP_REMOVED lines=155> */
[----:B------:R-:W-:Y:S02]  /*1870*/  @!P1 LEA.HI R4, R10, R10, RZ, 0x1 ;  /* 0x0000000a0a049211 */ /* 0x000fe400078f08ff */
[----:B------:R-:W-:Y:S02]  /*1880*/  FSEL R7, R7, RZ, P0 ;  /* 0x000000ff07077208 */ /* 0x000fe40000000000 */
[----:B------:R-:W-:-:S05]  /*1890*/  @!P1 SHF.R.S32.HI R9, RZ, 0x1, R4 ;  /* 0x00000001ff099819 */ /* 0x000fca0000011404 */
[----:B------:R-:W-:Y:S02]  /*18a0*/  @!P1 IMAD.IADD R8, R10, 0x1, -R9 ;  /* 0x000000010a089824 */ /* 0x000fe400078e0a09 */
[----:B------:R-:W-:-:S03]  /*18b0*/  @!P1 IMAD R15, R9, 0x100000, R15 ;  /* 0x00100000090f9824 */ /* 0x000fc600078e020f */
[----:B------:R-:W-:Y:S01]  /*18c0*/  @!P1 LEA R9, R8, 0x3ff00000, 0x14 ;  /* 0x3ff0000008099811 */ /* 0x000fe200078ea0ff */
[----:B------:R-:W-:-:S06]  /*18d0*/  @!P1 IMAD.MOV.U32 R8, RZ, RZ, RZ ;  /* 0x000000ffff089224 */ /* 0x000fcc00078e00ff */
[----:B------:R-:W-:-:S11]  /*18e0*/  @!P1 DMUL R6, R14, R8 ;  /* 0x000000080e069228 */ /* 0x000fd60000000000 */
.L_x_87:
[----:B------:R-:W-:Y:S02]  /*18f0*/  DFMA R8, R12, R6, R6 ;  /* 0x000000060c08722b */ /* 0x000fe40000000006 */
[----:B------:R-:W-:-:S08]  /*1900*/  DSETP.NEU.AND P0, PT, |R6|, +INF , PT ;  /* 0x7ff000000600742a */ /* 0x000fd00003f0d200 */
[----:B------:R-:W-:Y:S01]  /*1910*/  FSEL R4, R6, R8, !P0 ;  /* 0x0000000806047208 */ /* 0x000fe20004000000 */
[----:B------:R-:W-:Y:S01]  /*1920*/  IMAD.MOV.U32 R6, RZ, RZ, R0 ;  /* 0x000000ffff067224 */ /* 0x000fe200078e0000 */
[----:B------:R-:W-:Y:S01]  /*1930*/  FSEL R9, R7, R9, !P0 ;  /* 0x0000000907097208 */ /* 0x000fe20004000000 */
[----:B------:R-:W-:-:S04]  /*1940*/  IMAD.MOV.U32 R7, RZ, RZ, 0x0 ;  /* 0x00000000ff077424 */ /* 0x000fc800078e00ff */
[----:B------:R-:W-:Y:S05]  /*1950*/  RET.REL.NODEC R6 `(_Z11operacionesPdS_) ;  /* 0xffffffe406a87950 */ /* 0x000fea0003c3ffff */
.L_x_88:
        /* <DEDUP_REMOVED lines=10> */
.L_x_99:


//--------------------- .text._Z8cuadradoPdS_     --------------------------
	.section	.text._Z8cuadradoPdS_,"ax",@progbits
	.align	128
        .global         _Z8cuadradoPdS_
        .type           _Z8cuadradoPdS_,@function
        .size           _Z8cuadradoPdS_,(.L_x_103 - _Z8cuadradoPdS_)
        .other          _Z8cuadradoPdS_,@"STO_CUDA_ENTRY STV_DEFAULT"
_Z8cuadradoPdS_:
.text._Z8cuadradoPdS_:
[----:B------:R-:W-:Y:S01]  /*0000*/  LDC R1, c[0x0][0x37c] ;  /* 0x0000df00ff017b82 */ /* 0x000fe20000000800 */
[----:B------:R-:W0:Y:S07]  /*0010*/  S2R R0, SR_TID.X ;  /* 0x0000000000007919 */ /* 0x000e2e0000002100 */
[----:B------:R-:W0:Y:S08]  /*0020*/  S2UR UR4, SR_CTAID.X ;  /* 0x00000000000479c3 */ /* 0x000e300000002500 */
[----:B------:R-:W0:Y:S02]  /*0030*/  LDC R9, c[0x0][0x360] ;  /* 0x0000d800ff097b82 */ /* 0x000e240000000800 */
[----:B0-----:R-:W-:-:S05]  /*0040*/  IMAD R9, R9, UR4, R0 ;  /* 0x0000000409097c24 */ /* 0x001fca000f8e0200 */
[----:B------:R-:W-:-:S13]  /*0050*/  ISETP.GT.AND P0, PT, R9, 0x7fffff, PT ;  /* 0x007fffff0900780c */ /* 0x000fda0003f04270 */
[----:B------:R-:W-:Y:S05]  /*0060*/  @P0 EXIT ;  /* 0x000000000000094d */ /* 0x000fea0003800000 */
[----:B------:R-:W0:Y:S01]  /*0070*/  LDC.64 R2, c[0x0][0x380] ;  /* 0x0000e000ff027b82 */ /* 0x000e220000000a00 */
[----:B------:R-:W1:Y:S07]  /*0080*/  LDCU.64 UR4, c[0x0][0x358] ;  /* 0x00006b00ff0477ac */ /* 0x000e6e0008000a00 */
[----:B------:R-:W2:Y:S01]  /*0090*/  LDC.64 R6, c[0x0][0x388] ;  /* 0x0000e200ff067b82 */ /* 0x000ea20000000a00 */
[----:B0-----:R-:W-:-:S06]  /*00a0*/  IMAD.WIDE R2, R9, 0x8, R2 ;  /* 0x0000000809027825 */ /* 0x001fcc00078e0202 */
[----:B-1----:R-:W3:Y:S01]  /*00b0*/  LDG.E.64 R2, desc[UR4][R2.64] ;  /* 0x0000000402027981 */ /* 0x002ee2000c1e1b00 */
[----:B--2---:R-:W-:Y:S01]  /*00c0*/  IMAD.WIDE R6, R9, 0x8, R6 ;  /* 0x0000000809067825 */ /* 0x004fe200078e0206 */
[----:B---3--:R-:W-:-:S07]  /*00d0*/  DMUL R4, R2, R2 ;  /* 0x0000000202047228 */ /* 0x008fce0000000000 */
[----:B------:R-:W-:Y:S01]  /*00e0*/  STG.E.64 desc[UR4][R6.64], R4 ;  /* 0x0000000406007986 */ /* 0x000fe2000c101b04 */
[----:B------:R-:W-:Y:S05]  /*00f0*/  EXIT ;  /* 0x000000000000794d */ /* 0x000fea0003800000 */
.L_x_89:
        /* <DEDUP_REMOVED lines=16> */
.L_x_103:


//--------------------- .nv.global.init           --------------------------
	.section	.nv.global.init,"aw",@progbits
	.align	16
.nv.global.init:
	.type		__cudart_sin_cos_coeffs,@object
	.size		__cudart_sin_cos_coeffs,(__cudart_i2opi_d - __cudart_sin_cos_coeffs)
__cudart_sin_cos_coeffs:
        /*0000*/ 	.byte	0x46, 0xd2, 0xb0, 0x2c, 0xf1, 0xe5, 0x5a, 0xbe, 0x92, 0xe3, 0xac, 0x69, 0xe3, 0x1d, 0xc7, 0x3e
        /*0010*/ 	.byte	0xa1, 0x62, 0xdb, 0x19, 0xa0, 0x01, 0x2a, 0xbf, 0x18, 0x08, 0x11, 0x11, 0x11, 0x11, 0x81, 0x3f
        /*0020*/ 	.byte	0x54, 0x55, 0x55, 0x55, 0x55, 0x55, 0xc5, 0xbf, 0x00, 0x00, 0x00, 0x00, 0x00, 0x00, 0x00, 0x00
        /*0030*/ 	.byte	0x00, 0x00, 0x00, 0x00, 0x00, 0x00, 0x00, 0x00, 0x64, 0x81, 0xfd, 0x20, 0x83, 0xff, 0xa8, 0xbd
        /*0040*/ 	.byte	0x28, 0x85, 0xef, 0xc1, 0xa7, 0xee, 0x21, 0x3e, 0xd9, 0xe6, 0x06, 0x8e, 0x4f, 0x7e, 0x92, 0xbe
        /*0050*/ 	.byte	0xe9, 0xbc, 0xdd, 0x19, 0xa0, 0x01, 0xfa, 0x3e, 0x47, 0x5d, 0xc1, 0x16, 0x6c, 0xc1, 0x56, 0xbf
        /*0060*/ 	.byte	0x51, 0x55, 0x55, 0x55, 0x55, 0x55, 0xa5, 0x3f, 0x00, 0x00, 0x00, 0x00, 0x00, 0x00, 0xe0, 0xbf
        /*0070*/ 	.byte	0x00, 0x00, 0x00, 0x00, 0x00, 0x00, 0xf0, 0x3f, 0x00, 0x00, 0x00, 0x00, 0x00, 0x00, 0x00, 0x00
	.type		__cudart_i2opi_d,@object
	.size		__cudart_i2opi_d,(__cudart_i2opi_f - __cudart_i2opi_d)
__cudart_i2opi_d:
        /* <DEDUP_REMOVED lines=9> */
	.type		__cudart_i2opi_f,@object
	.size		__cudart_i2opi_f,(.L_0 - __cudart_i2opi_f)
__cudart_i2opi_f:
        /*0110*/ 	.byte	0x41, 0x90, 0x43, 0x3c, 0x99, 0x95, 0x62, 0xdb, 0xc0, 0xdd, 0x34, 0xf5, 0xd1, 0x57, 0x27, 0xfc
        /*0120*/ 	.byte	0x29, 0x15, 0x44, 0x4e, 0x6e, 0x83, 0xf9, 0xa2
.L_0:


//--------------------- .nv.shared.reserved.0     --------------------------
	.section	.nv.shared.reserved.0,"aw",@nobits
	.weak		__nv_reservedSMEM_offset_0_alias
	.size		__nv_reservedSMEM_offset_0_alias, 0, 64
	.other		__nv_reservedSMEM_offset_0_alias,@"STO_CUDA_RESERVED_SHARED STV_DEFAULT"
__nv_reservedSMEM_offset_0_alias:
	.zero		0
	.zero		64


//--------------------- .nv.constant0._Z30operaciones_double_divergenciaPdS_ --------------------------
	.section	.nv.constant0._Z30operaciones_double_divergenciaPdS_,"a",@progbits
	.sectionflags	@""
	.align	4
.nv.constant0._Z30operaciones_double_divergenciaPdS_:
	.zero		912


//--------------------- .nv.constant0._Z37operaciones_no_coalescido_divergenciaPdS_ --------------------------
	.section	.nv.constant0._Z37operaciones_no_coalescido_divergenciaPdS_,"a",@progbits
	.sectionflags	@""
	.align	4
.nv.constant0._Z37operaciones_no_coalescido_divergenciaPdS_:
	.zero		912


//--------------------- .nv.constant0._Z11operacionesPdS_ --------------------------
	.section	.nv.constant0._Z11operacionesPdS_,"a",@progbits
	.sectionflags	@""
	.align	4
.nv.constant0._Z11operacionesPdS_:
	.zero		912


//--------------------- .nv.constant0._Z8cuadradoPdS_ --------------------------
	.section	.nv.constant0._Z8cuadradoPdS_,"a",@progbits
	.sectionflags	@""
	.align	4
.nv.constant0._Z8cuadradoPdS_:
	.zero		912


//--------------------- SYMBOLS --------------------------

	.type		.nv.reservedSmem.offset0,@object
	.size		.nv.reservedSmem.offset0,0x4
